//
// Generated by NVIDIA NVVM Compiler
//
// Compiler Build ID: CL-36424714
// Cuda compilation tools, release 13.0, V13.0.88
// Based on NVVM 20.0.0
//

.version 9.0
.target sm_100
.address_size 64

	// .globl	_Z9detHelperPvPdj
.extern .func  (.param .b64 func_retval0) malloc
(
	.param .b64 malloc_param_0
)
;
.extern .func free
(
	.param .b64 free_param_0
)
;

.visible .entry _Z9detHelperPvPdj(
	.param .u64 .ptr .align 1 _Z9detHelperPvPdj_param_0,
	.param .u64 .ptr .align 1 _Z9detHelperPvPdj_param_1,
	.param .u32 _Z9detHelperPvPdj_param_2
)
{
	.reg .pred 	%p<107>;
	.reg .b16 	%rs<15>;
	.reg .b32 	%r<730>;
	.reg .b64 	%rd<193>;
	.reg .b64 	%fd<53>;

	ld.param.u64 	%rd28, [_Z9detHelperPvPdj_param_0];
	ld.param.u64 	%rd29, [_Z9detHelperPvPdj_param_1];
	ld.param.u32 	%r184, [_Z9detHelperPvPdj_param_2];
	mov.u32 	%r185, %tid.x;
	mov.u32 	%r186, %ntid.x;
	mov.u32 	%r187, %ctaid.x;
	mad.lo.s32 	%r1, %r186, %r187, %r185;
	mov.u32 	%r188, %nctaid.x;
	mul.lo.s32 	%r666, %r186, %r188;
	mul.wide.u32 	%rd1, %r184, 4;
	{ // callseq 0, 0
	.param .b64 param0;
	st.param.b64 	[param0], %rd1;
	.param .b64 retval0;
	call.uni (retval0), 
	malloc, 
	(
	param0
	);
	ld.param.b64 	%rd30, [retval0];
	} // callseq 0
	setp.eq.s32 	%p1, %r184, 0;
	mov.u32 	%r661, %r1;
	@%p1 bra 	$L__BB0_9;
	add.s32 	%r191, %r184, -1;
	and.b32  	%r3, %r184, 3;
	setp.lt.u32 	%p2, %r191, 3;
	mov.b32 	%r657, 1;
	mov.u32 	%r661, %r1;
	@%p2 bra 	$L__BB0_4;
	and.b32  	%r4, %r184, -4;
	mov.b32 	%r657, 1;
	mov.u32 	%r661, %r1;
$L__BB0_3:
	.pragma "nounroll";
	div.u32 	%r193, %r661, %r657;
	mul.lo.s32 	%r194, %r193, %r657;
	sub.s32 	%r195, %r661, %r194;
	sub.s32 	%r196, %r184, %r657;
	mul.wide.u32 	%rd31, %r196, 4;
	add.s64 	%rd32, %rd30, %rd31;
	st.u32 	[%rd32], %r195;
	add.s32 	%r197, %r657, 1;
	div.u32 	%r198, %r193, %r197;
	mad.lo.s32 	%r199, %r198, %r657, %r198;
	sub.s32 	%r200, %r193, %r199;
	sub.s32 	%r201, %r184, %r197;
	mul.wide.u32 	%rd33, %r201, 4;
	add.s64 	%rd34, %rd30, %rd33;
	st.u32 	[%rd34], %r200;
	add.s32 	%r202, %r657, 2;
	div.u32 	%r203, %r198, %r202;
	mul.lo.s32 	%r204, %r203, %r202;
	sub.s32 	%r205, %r198, %r204;
	sub.s32 	%r206, %r184, %r202;
	mul.wide.u32 	%rd35, %r206, 4;
	add.s64 	%rd36, %rd30, %rd35;
	st.u32 	[%rd36], %r205;
	add.s32 	%r207, %r657, 3;
	div.u32 	%r661, %r203, %r207;
	mul.lo.s32 	%r208, %r661, %r207;
	sub.s32 	%r209, %r203, %r208;
	sub.s32 	%r210, %r184, %r207;
	mul.wide.u32 	%rd37, %r210, 4;
	add.s64 	%rd38, %rd30, %rd37;
	st.u32 	[%rd38], %r209;
	add.s32 	%r657, %r657, 4;
	setp.ne.s32 	%p3, %r207, %r4;
	@%p3 bra 	$L__BB0_3;
$L__BB0_4:
	setp.eq.s32 	%p4, %r3, 0;
	@%p4 bra 	$L__BB0_9;
	setp.eq.s32 	%p5, %r3, 1;
	@%p5 bra 	$L__BB0_7;
	div.u32 	%r212, %r661, %r657;
	mul.lo.s32 	%r213, %r212, %r657;
	sub.s32 	%r214, %r661, %r213;
	sub.s32 	%r215, %r184, %r657;
	mul.wide.u32 	%rd39, %r215, 4;
	add.s64 	%rd40, %rd30, %rd39;
	st.u32 	[%rd40], %r214;
	add.s32 	%r216, %r657, 1;
	div.u32 	%r661, %r212, %r216;
	mad.lo.s32 	%r217, %r661, %r657, %r661;
	sub.s32 	%r218, %r212, %r217;
	sub.s32 	%r219, %r184, %r216;
	mul.wide.u32 	%rd41, %r219, 4;
	add.s64 	%rd42, %rd30, %rd41;
	st.u32 	[%rd42], %r218;
	add.s32 	%r657, %r657, 2;
$L__BB0_7:
	and.b32  	%r220, %r184, 1;
	setp.eq.b32 	%p6, %r220, 1;
	not.pred 	%p7, %p6;
	@%p7 bra 	$L__BB0_9;
	div.u32 	%r17, %r661, %r657;
	mul.lo.s32 	%r221, %r17, %r657;
	sub.s32 	%r222, %r661, %r221;
	sub.s32 	%r223, %r184, %r657;
	mul.wide.u32 	%rd43, %r223, 4;
	add.s64 	%rd44, %rd30, %rd43;
	st.u32 	[%rd44], %r222;
	mov.u32 	%r661, %r17;
$L__BB0_9:
	setp.ne.s32 	%p8, %r661, 0;
	@%p8 bra 	$L__BB0_117;
	setp.eq.s32 	%p9, %r184, 0;
	{ // callseq 1, 0
	.param .b64 param0;
	st.param.b64 	[param0], %rd1;
	.param .b64 retval0;
	call.uni (retval0), 
	malloc, 
	(
	param0
	);
	ld.param.b64 	%rd45, [retval0];
	} // callseq 1
	@%p9 bra 	$L__BB0_19;
	add.s32 	%r225, %r184, -1;
	and.b32  	%r19, %r184, 3;
	setp.lt.u32 	%p10, %r225, 3;
	mov.b32 	%r667, 1;
	@%p10 bra 	$L__BB0_14;
	and.b32  	%r20, %r184, -4;
	mov.b32 	%r667, 1;
$L__BB0_13:
	.pragma "nounroll";
	div.u32 	%r227, %r666, %r667;
	mul.lo.s32 	%r228, %r227, %r667;
	sub.s32 	%r229, %r666, %r228;
	sub.s32 	%r230, %r184, %r667;
	mul.wide.u32 	%rd46, %r230, 4;
	add.s64 	%rd47, %rd45, %rd46;
	st.u32 	[%rd47], %r229;
	add.s32 	%r231, %r667, 1;
	div.u32 	%r232, %r227, %r231;
	mad.lo.s32 	%r233, %r232, %r667, %r232;
	sub.s32 	%r234, %r227, %r233;
	sub.s32 	%r235, %r184, %r231;
	mul.wide.u32 	%rd48, %r235, 4;
	add.s64 	%rd49, %rd45, %rd48;
	st.u32 	[%rd49], %r234;
	add.s32 	%r236, %r667, 2;
	div.u32 	%r237, %r232, %r236;
	mul.lo.s32 	%r238, %r237, %r236;
	sub.s32 	%r239, %r232, %r238;
	sub.s32 	%r240, %r184, %r236;
	mul.wide.u32 	%rd50, %r240, 4;
	add.s64 	%rd51, %rd45, %rd50;
	st.u32 	[%rd51], %r239;
	add.s32 	%r241, %r667, 3;
	div.u32 	%r666, %r237, %r241;
	mul.lo.s32 	%r242, %r666, %r241;
	sub.s32 	%r243, %r237, %r242;
	sub.s32 	%r244, %r184, %r241;
	mul.wide.u32 	%rd52, %r244, 4;
	add.s64 	%rd53, %rd45, %rd52;
	st.u32 	[%rd53], %r243;
	add.s32 	%r667, %r667, 4;
	setp.eq.s32 	%p11, %r241, %r20;
	@%p11 bra 	$L__BB0_14;
	bra.uni 	$L__BB0_13;
$L__BB0_14:
	setp.eq.s32 	%p12, %r19, 0;
	@%p12 bra 	$L__BB0_19;
	setp.eq.s32 	%p13, %r19, 1;
	@%p13 bra 	$L__BB0_17;
	div.u32 	%r245, %r666, %r667;
	mul.lo.s32 	%r246, %r245, %r667;
	sub.s32 	%r247, %r666, %r246;
	sub.s32 	%r248, %r184, %r667;
	mul.wide.u32 	%rd54, %r248, 4;
	add.s64 	%rd55, %rd45, %rd54;
	st.u32 	[%rd55], %r247;
	add.s32 	%r249, %r667, 1;
	div.u32 	%r666, %r245, %r249;
	mad.lo.s32 	%r250, %r666, %r667, %r666;
	sub.s32 	%r251, %r245, %r250;
	sub.s32 	%r252, %r184, %r249;
	mul.wide.u32 	%rd56, %r252, 4;
	add.s64 	%rd57, %rd45, %rd56;
	st.u32 	[%rd57], %r251;
	add.s32 	%r667, %r667, 2;
$L__BB0_17:
	and.b32  	%r253, %r184, 1;
	setp.eq.b32 	%p14, %r253, 1;
	not.pred 	%p15, %p14;
	@%p15 bra 	$L__BB0_19;
	rem.u32 	%r254, %r666, %r667;
	sub.s32 	%r255, %r184, %r667;
	mul.wide.u32 	%rd58, %r255, 4;
	add.s64 	%rd59, %rd45, %rd58;
	st.u32 	[%rd59], %r254;
$L__BB0_19:
	ld.u32 	%r256, [%rd30];
	setp.ge.u32 	%p16, %r256, %r184;
	@%p16 bra 	$L__BB0_116;
	cvta.to.global.u64 	%rd60, %rd28;
	add.s64 	%rd4, %rd60, 8;
	cvta.to.global.u64 	%rd61, %rd29;
	mul.wide.u32 	%rd62, %r1, 8;
	add.s64 	%rd5, %rd61, %rd62;
	add.s32 	%r27, %r184, -1;
	and.b32  	%r28, %r184, 15;
	and.b32  	%r29, %r184, 7;
	and.b32  	%r30, %r184, 3;
	add.s32 	%r31, %r184, -2;
	and.b32  	%r32, %r184, -8;
	and.b32  	%r33, %r184, 1;
	cvt.u16.u32 	%rs8, %r184;
$L__BB0_21:
	setp.lt.u32 	%p17, %r27, 15;
	mov.b32 	%r674, 0;
	mov.u32 	%r679, %r674;
	@%p17 bra 	$L__BB0_24;
	and.b32  	%r674, %r184, -16;
	neg.s32 	%r668, %r674;
	add.s64 	%rd192, %rd30, 32;
	mov.b32 	%r679, 0;
$L__BB0_23:
	.pragma "nounroll";
	ld.u32 	%r261, [%rd192+-32];
	add.s32 	%r262, %r261, %r679;
	shr.u32 	%r263, %r262, 31;
	add.s32 	%r264, %r262, %r263;
	and.b32  	%r265, %r264, -2;
	sub.s32 	%r266, %r262, %r265;
	ld.u32 	%r267, [%rd192+-28];
	add.s32 	%r268, %r267, %r266;
	shr.u32 	%r269, %r268, 31;
	add.s32 	%r270, %r268, %r269;
	and.b32  	%r271, %r270, -2;
	sub.s32 	%r272, %r268, %r271;
	ld.u32 	%r273, [%rd192+-24];
	add.s32 	%r274, %r273, %r272;
	shr.u32 	%r275, %r274, 31;
	add.s32 	%r276, %r274, %r275;
	and.b32  	%r277, %r276, -2;
	sub.s32 	%r278, %r274, %r277;
	ld.u32 	%r279, [%rd192+-20];
	add.s32 	%r280, %r279, %r278;
	shr.u32 	%r281, %r280, 31;
	add.s32 	%r282, %r280, %r281;
	and.b32  	%r283, %r282, -2;
	sub.s32 	%r284, %r280, %r283;
	ld.u32 	%r285, [%rd192+-16];
	add.s32 	%r286, %r285, %r284;
	shr.u32 	%r287, %r286, 31;
	add.s32 	%r288, %r286, %r287;
	and.b32  	%r289, %r288, -2;
	sub.s32 	%r290, %r286, %r289;
	ld.u32 	%r291, [%rd192+-12];
	add.s32 	%r292, %r291, %r290;
	shr.u32 	%r293, %r292, 31;
	add.s32 	%r294, %r292, %r293;
	and.b32  	%r295, %r294, -2;
	sub.s32 	%r296, %r292, %r295;
	ld.u32 	%r297, [%rd192+-8];
	add.s32 	%r298, %r297, %r296;
	shr.u32 	%r299, %r298, 31;
	add.s32 	%r300, %r298, %r299;
	and.b32  	%r301, %r300, -2;
	sub.s32 	%r302, %r298, %r301;
	ld.u32 	%r303, [%rd192+-4];
	add.s32 	%r304, %r303, %r302;
	shr.u32 	%r305, %r304, 31;
	add.s32 	%r306, %r304, %r305;
	and.b32  	%r307, %r306, -2;
	sub.s32 	%r308, %r304, %r307;
	ld.u32 	%r309, [%rd192];
	add.s32 	%r310, %r309, %r308;
	shr.u32 	%r311, %r310, 31;
	add.s32 	%r312, %r310, %r311;
	and.b32  	%r313, %r312, -2;
	sub.s32 	%r314, %r310, %r313;
	ld.u32 	%r315, [%rd192+4];
	add.s32 	%r316, %r315, %r314;
	shr.u32 	%r317, %r316, 31;
	add.s32 	%r318, %r316, %r317;
	and.b32  	%r319, %r318, -2;
	sub.s32 	%r320, %r316, %r319;
	ld.u32 	%r321, [%rd192+8];
	add.s32 	%r322, %r321, %r320;
	shr.u32 	%r323, %r322, 31;
	add.s32 	%r324, %r322, %r323;
	and.b32  	%r325, %r324, -2;
	sub.s32 	%r326, %r322, %r325;
	ld.u32 	%r327, [%rd192+12];
	add.s32 	%r328, %r327, %r326;
	shr.u32 	%r329, %r328, 31;
	add.s32 	%r330, %r328, %r329;
	and.b32  	%r331, %r330, -2;
	sub.s32 	%r332, %r328, %r331;
	ld.u32 	%r333, [%rd192+16];
	add.s32 	%r334, %r333, %r332;
	shr.u32 	%r335, %r334, 31;
	add.s32 	%r336, %r334, %r335;
	and.b32  	%r337, %r336, -2;
	sub.s32 	%r338, %r334, %r337;
	ld.u32 	%r339, [%rd192+20];
	add.s32 	%r340, %r339, %r338;
	shr.u32 	%r341, %r340, 31;
	add.s32 	%r342, %r340, %r341;
	and.b32  	%r343, %r342, -2;
	sub.s32 	%r344, %r340, %r343;
	ld.u32 	%r345, [%rd192+24];
	add.s32 	%r346, %r345, %r344;
	shr.u32 	%r347, %r346, 31;
	add.s32 	%r348, %r346, %r347;
	and.b32  	%r349, %r348, -2;
	sub.s32 	%r350, %r346, %r349;
	ld.u32 	%r351, [%rd192+28];
	add.s32 	%r352, %r351, %r350;
	shr.u32 	%r353, %r352, 31;
	add.s32 	%r354, %r352, %r353;
	and.b32  	%r355, %r354, -2;
	sub.s32 	%r679, %r352, %r355;
	add.s32 	%r668, %r668, 16;
	add.s64 	%rd192, %rd192, 64;
	setp.ne.s32 	%p18, %r668, 0;
	@%p18 bra 	$L__BB0_23;
$L__BB0_24:
	setp.eq.s32 	%p19, %r28, 0;
	@%p19 bra 	$L__BB0_34;
	add.s32 	%r357, %r28, -1;
	setp.lt.u32 	%p20, %r357, 7;
	@%p20 bra 	$L__BB0_27;
	mul.wide.u32 	%rd63, %r674, 4;
	add.s64 	%rd64, %rd30, %rd63;
	ld.u32 	%r358, [%rd64];
	add.s32 	%r359, %r358, %r679;
	shr.u32 	%r360, %r359, 31;
	add.s32 	%r361, %r359, %r360;
	and.b32  	%r362, %r361, -2;
	sub.s32 	%r363, %r359, %r362;
	ld.u32 	%r364, [%rd64+4];
	add.s32 	%r365, %r364, %r363;
	shr.u32 	%r366, %r365, 31;
	add.s32 	%r367, %r365, %r366;
	and.b32  	%r368, %r367, -2;
	sub.s32 	%r369, %r365, %r368;
	ld.u32 	%r370, [%rd64+8];
	add.s32 	%r371, %r370, %r369;
	shr.u32 	%r372, %r371, 31;
	add.s32 	%r373, %r371, %r372;
	and.b32  	%r374, %r373, -2;
	sub.s32 	%r375, %r371, %r374;
	ld.u32 	%r376, [%rd64+12];
	add.s32 	%r377, %r376, %r375;
	shr.u32 	%r378, %r377, 31;
	add.s32 	%r379, %r377, %r378;
	and.b32  	%r380, %r379, -2;
	sub.s32 	%r381, %r377, %r380;
	ld.u32 	%r382, [%rd64+16];
	add.s32 	%r383, %r382, %r381;
	shr.u32 	%r384, %r383, 31;
	add.s32 	%r385, %r383, %r384;
	and.b32  	%r386, %r385, -2;
	sub.s32 	%r387, %r383, %r386;
	ld.u32 	%r388, [%rd64+20];
	add.s32 	%r389, %r388, %r387;
	shr.u32 	%r390, %r389, 31;
	add.s32 	%r391, %r389, %r390;
	and.b32  	%r392, %r391, -2;
	sub.s32 	%r393, %r389, %r392;
	ld.u32 	%r394, [%rd64+24];
	add.s32 	%r395, %r394, %r393;
	shr.u32 	%r396, %r395, 31;
	add.s32 	%r397, %r395, %r396;
	and.b32  	%r398, %r397, -2;
	sub.s32 	%r399, %r395, %r398;
	ld.u32 	%r400, [%rd64+28];
	add.s32 	%r401, %r400, %r399;
	shr.u32 	%r402, %r401, 31;
	add.s32 	%r403, %r401, %r402;
	and.b32  	%r404, %r403, -2;
	sub.s32 	%r679, %r401, %r404;
	add.s32 	%r674, %r674, 8;
$L__BB0_27:
	setp.eq.s32 	%p21, %r29, 0;
	@%p21 bra 	$L__BB0_34;
	add.s32 	%r406, %r29, -1;
	setp.lt.u32 	%p22, %r406, 3;
	@%p22 bra 	$L__BB0_30;
	mul.wide.u32 	%rd65, %r674, 4;
	add.s64 	%rd66, %rd30, %rd65;
	ld.u32 	%r407, [%rd66];
	add.s32 	%r408, %r407, %r679;
	shr.u32 	%r409, %r408, 31;
	add.s32 	%r410, %r408, %r409;
	and.b32  	%r411, %r410, -2;
	sub.s32 	%r412, %r408, %r411;
	ld.u32 	%r413, [%rd66+4];
	add.s32 	%r414, %r413, %r412;
	shr.u32 	%r415, %r414, 31;
	add.s32 	%r416, %r414, %r415;
	and.b32  	%r417, %r416, -2;
	sub.s32 	%r418, %r414, %r417;
	ld.u32 	%r419, [%rd66+8];
	add.s32 	%r420, %r419, %r418;
	shr.u32 	%r421, %r420, 31;
	add.s32 	%r422, %r420, %r421;
	and.b32  	%r423, %r422, -2;
	sub.s32 	%r424, %r420, %r423;
	ld.u32 	%r425, [%rd66+12];
	add.s32 	%r426, %r425, %r424;
	shr.u32 	%r427, %r426, 31;
	add.s32 	%r428, %r426, %r427;
	and.b32  	%r429, %r428, -2;
	sub.s32 	%r679, %r426, %r429;
	add.s32 	%r674, %r674, 4;
$L__BB0_30:
	setp.eq.s32 	%p23, %r30, 0;
	@%p23 bra 	$L__BB0_34;
	setp.eq.s32 	%p24, %r30, 1;
	mul.wide.u32 	%rd67, %r674, 4;
	add.s64 	%rd9, %rd30, %rd67;
	ld.u32 	%r430, [%rd9];
	add.s32 	%r431, %r430, %r679;
	shr.u32 	%r432, %r431, 31;
	add.s32 	%r433, %r431, %r432;
	and.b32  	%r434, %r433, -2;
	sub.s32 	%r679, %r431, %r434;
	@%p24 bra 	$L__BB0_34;
	setp.eq.s32 	%p25, %r30, 2;
	ld.u32 	%r435, [%rd9+4];
	add.s32 	%r436, %r435, %r679;
	shr.u32 	%r437, %r436, 31;
	add.s32 	%r438, %r436, %r437;
	and.b32  	%r439, %r438, -2;
	sub.s32 	%r679, %r436, %r439;
	@%p25 bra 	$L__BB0_34;
	ld.u32 	%r440, [%rd9+8];
	add.s32 	%r441, %r440, %r679;
	shr.u32 	%r442, %r441, 31;
	add.s32 	%r443, %r441, %r442;
	and.b32  	%r444, %r443, -2;
	sub.s32 	%r679, %r441, %r444;
$L__BB0_34:
	mov.b32 	%r680, 0;
$L__BB0_35:
	setp.eq.s32 	%p26, %r680, 0;
	mul.wide.u32 	%rd68, %r680, 4;
	add.s64 	%rd10, %rd30, %rd68;
	@%p26 bra 	$L__BB0_38;
	mov.b32 	%r683, 1;
$L__BB0_37:
	mov.u32 	%r685, %r683;
	mov.b32 	%r684, 0;
	bra.uni 	$L__BB0_42;
$L__BB0_38:
	ld.u32 	%r681, [%rd10];
	mov.b32 	%r685, 1;
$L__BB0_39:
	setp.eq.s32 	%p31, %r681, 0;
	@%p31 bra 	$L__BB0_44;
	add.s32 	%r681, %r681, -1;
	st.u32 	[%rd10], %r681;
	add.s32 	%r66, %r685, 1;
	setp.eq.s32 	%p32, %r685, %r184;
	mov.u32 	%r685, %r66;
	@%p32 bra 	$L__BB0_47;
	bra.uni 	$L__BB0_39;
$L__BB0_41:
	add.s32 	%r684, %r684, 1;
	setp.eq.s32 	%p28, %r684, %r680;
	@%p28 bra 	$L__BB0_43;
$L__BB0_42:
	mul.wide.u32 	%rd69, %r684, 4;
	add.s64 	%rd70, %rd30, %rd69;
	ld.u32 	%r448, [%rd70];
	setp.eq.s32 	%p27, %r448, %r685;
	@%p27 bra 	$L__BB0_46;
	bra.uni 	$L__BB0_41;
$L__BB0_43:
	ld.u32 	%r70, [%rd10];
	setp.ne.s32 	%p29, %r70, 0;
	@%p29 bra 	$L__BB0_45;
$L__BB0_44:
	st.u32 	[%rd10], %r685;
	bra.uni 	$L__BB0_47;
$L__BB0_45:
	add.s32 	%r449, %r70, -1;
	st.u32 	[%rd10], %r449;
$L__BB0_46:
	add.s32 	%r683, %r685, 1;
	setp.ne.s32 	%p30, %r685, %r184;
	@%p30 bra 	$L__BB0_37;
$L__BB0_47:
	add.s32 	%r680, %r680, 1;
	setp.ne.s32 	%p33, %r680, %r184;
	@%p33 bra 	$L__BB0_35;
	setp.lt.u32 	%p34, %r27, 7;
	setp.eq.s32 	%p35, %r679, 0;
	selp.f64 	%fd52, 0d3FF0000000000000, 0dBFF0000000000000, %p35;
	mov.b32 	%r688, 0;
	@%p34 bra 	$L__BB0_51;
	mov.b32 	%r686, 0;
$L__BB0_50:
	.pragma "nounroll";
	mul.lo.s32 	%r453, %r686, %r184;
	cvt.u64.u32 	%rd71, %r453;
	mul.wide.u32 	%rd72, %r686, 4;
	add.s64 	%rd73, %rd30, %rd72;
	ld.s32 	%rd74, [%rd73];
	add.s64 	%rd75, %rd74, %rd71;
	shl.b64 	%rd76, %rd75, 3;
	add.s64 	%rd77, %rd4, %rd76;
	ld.global.f64 	%fd15, [%rd77+-8];
	mul.f64 	%fd16, %fd52, %fd15;
	add.s32 	%r454, %r453, %r184;
	cvt.u64.u32 	%rd78, %r454;
	ld.s32 	%rd79, [%rd73+4];
	add.s64 	%rd80, %rd79, %rd78;
	shl.b64 	%rd81, %rd80, 3;
	add.s64 	%rd82, %rd4, %rd81;
	ld.global.f64 	%fd17, [%rd82+-8];
	mul.f64 	%fd18, %fd16, %fd17;
	add.s32 	%r455, %r454, %r184;
	cvt.u64.u32 	%rd83, %r455;
	ld.s32 	%rd84, [%rd73+8];
	add.s64 	%rd85, %rd84, %rd83;
	shl.b64 	%rd86, %rd85, 3;
	add.s64 	%rd87, %rd4, %rd86;
	ld.global.f64 	%fd19, [%rd87+-8];
	mul.f64 	%fd20, %fd18, %fd19;
	add.s32 	%r456, %r455, %r184;
	cvt.u64.u32 	%rd88, %r456;
	ld.s32 	%rd89, [%rd73+12];
	add.s64 	%rd90, %rd89, %rd88;
	shl.b64 	%rd91, %rd90, 3;
	add.s64 	%rd92, %rd4, %rd91;
	ld.global.f64 	%fd21, [%rd92+-8];
	mul.f64 	%fd22, %fd20, %fd21;
	add.s32 	%r457, %r456, %r184;
	cvt.u64.u32 	%rd93, %r457;
	ld.s32 	%rd94, [%rd73+16];
	add.s64 	%rd95, %rd94, %rd93;
	shl.b64 	%rd96, %rd95, 3;
	add.s64 	%rd97, %rd4, %rd96;
	ld.global.f64 	%fd23, [%rd97+-8];
	mul.f64 	%fd24, %fd22, %fd23;
	add.s32 	%r458, %r457, %r184;
	cvt.u64.u32 	%rd98, %r458;
	ld.s32 	%rd99, [%rd73+20];
	add.s64 	%rd100, %rd99, %rd98;
	shl.b64 	%rd101, %rd100, 3;
	add.s64 	%rd102, %rd4, %rd101;
	ld.global.f64 	%fd25, [%rd102+-8];
	mul.f64 	%fd26, %fd24, %fd25;
	add.s32 	%r459, %r458, %r184;
	cvt.u64.u32 	%rd103, %r459;
	ld.s32 	%rd104, [%rd73+24];
	add.s64 	%rd105, %rd104, %rd103;
	shl.b64 	%rd106, %rd105, 3;
	add.s64 	%rd107, %rd4, %rd106;
	ld.global.f64 	%fd27, [%rd107+-8];
	mul.f64 	%fd28, %fd26, %fd27;
	add.s32 	%r460, %r459, %r184;
	cvt.u64.u32 	%rd108, %r460;
	ld.s32 	%rd109, [%rd73+28];
	add.s64 	%rd110, %rd109, %rd108;
	shl.b64 	%rd111, %rd110, 3;
	add.s64 	%rd112, %rd4, %rd111;
	ld.global.f64 	%fd29, [%rd112+-8];
	mul.f64 	%fd52, %fd28, %fd29;
	add.s32 	%r686, %r686, 8;
	setp.ne.s32 	%p36, %r686, %r32;
	mov.u32 	%r688, %r32;
	@%p36 bra 	$L__BB0_50;
$L__BB0_51:
	setp.eq.s32 	%p37, %r29, 0;
	@%p37 bra 	$L__BB0_59;
	add.s32 	%r461, %r29, -1;
	setp.lt.u32 	%p38, %r461, 3;
	@%p38 bra 	$L__BB0_54;
	mul.lo.s32 	%r462, %r688, %r184;
	cvt.u64.u32 	%rd113, %r462;
	mul.wide.u32 	%rd114, %r688, 4;
	add.s64 	%rd115, %rd30, %rd114;
	ld.s32 	%rd116, [%rd115];
	add.s64 	%rd117, %rd116, %rd113;
	shl.b64 	%rd118, %rd117, 3;
	add.s64 	%rd119, %rd4, %rd118;
	ld.global.f64 	%fd31, [%rd119+-8];
	mul.f64 	%fd32, %fd52, %fd31;
	add.s32 	%r463, %r462, %r184;
	cvt.u64.u32 	%rd120, %r463;
	ld.s32 	%rd121, [%rd115+4];
	add.s64 	%rd122, %rd121, %rd120;
	shl.b64 	%rd123, %rd122, 3;
	add.s64 	%rd124, %rd4, %rd123;
	ld.global.f64 	%fd33, [%rd124+-8];
	mul.f64 	%fd34, %fd32, %fd33;
	add.s32 	%r464, %r463, %r184;
	cvt.u64.u32 	%rd125, %r464;
	ld.s32 	%rd126, [%rd115+8];
	add.s64 	%rd127, %rd126, %rd125;
	shl.b64 	%rd128, %rd127, 3;
	add.s64 	%rd129, %rd4, %rd128;
	ld.global.f64 	%fd35, [%rd129+-8];
	mul.f64 	%fd36, %fd34, %fd35;
	add.s32 	%r465, %r464, %r184;
	cvt.u64.u32 	%rd130, %r465;
	ld.s32 	%rd131, [%rd115+12];
	add.s64 	%rd132, %rd131, %rd130;
	shl.b64 	%rd133, %rd132, 3;
	add.s64 	%rd134, %rd4, %rd133;
	ld.global.f64 	%fd37, [%rd134+-8];
	mul.f64 	%fd52, %fd36, %fd37;
	add.s32 	%r688, %r688, 4;
$L__BB0_54:
	setp.eq.s32 	%p39, %r30, 0;
	@%p39 bra 	$L__BB0_59;
	setp.eq.s32 	%p40, %r30, 1;
	@%p40 bra 	$L__BB0_57;
	mul.lo.s32 	%r466, %r688, %r184;
	cvt.u64.u32 	%rd135, %r466;
	mul.wide.u32 	%rd136, %r688, 4;
	add.s64 	%rd137, %rd30, %rd136;
	ld.s32 	%rd138, [%rd137];
	add.s64 	%rd139, %rd138, %rd135;
	shl.b64 	%rd140, %rd139, 3;
	add.s64 	%rd141, %rd4, %rd140;
	ld.global.f64 	%fd39, [%rd141+-8];
	mul.f64 	%fd40, %fd52, %fd39;
	add.s32 	%r467, %r466, %r184;
	cvt.u64.u32 	%rd142, %r467;
	ld.s32 	%rd143, [%rd137+4];
	add.s64 	%rd144, %rd143, %rd142;
	shl.b64 	%rd145, %rd144, 3;
	add.s64 	%rd146, %rd4, %rd145;
	ld.global.f64 	%fd41, [%rd146+-8];
	mul.f64 	%fd52, %fd40, %fd41;
	add.s32 	%r688, %r688, 2;
$L__BB0_57:
	setp.eq.s32 	%p41, %r33, 0;
	@%p41 bra 	$L__BB0_59;
	mul.lo.s32 	%r468, %r688, %r184;
	cvt.u64.u32 	%rd147, %r468;
	mul.wide.u32 	%rd148, %r688, 4;
	add.s64 	%rd149, %rd30, %rd148;
	ld.s32 	%rd150, [%rd149];
	add.s64 	%rd151, %rd150, %rd147;
	shl.b64 	%rd152, %rd151, 3;
	add.s64 	%rd153, %rd4, %rd152;
	ld.global.f64 	%fd42, [%rd153+-8];
	mul.f64 	%fd52, %fd52, %fd42;
$L__BB0_59:
	ld.global.f64 	%fd43, [%rd5];
	add.f64 	%fd44, %fd52, %fd43;
	st.global.f64 	[%rd5], %fd44;
	mov.b32 	%r690, 0;
	mov.b16 	%rs13, 0;
	mov.u16 	%rs14, %rs13;
$L__BB0_60:
	mov.u32 	%r81, %r690;
	sub.s32 	%r82, %r27, %r81;
	add.s32 	%r690, %r81, 1;
	setp.ge.u32 	%p42, %r690, %r184;
	mul.wide.u32 	%rd154, %r81, 4;
	add.s64 	%rd11, %rd30, %rd154;
	mov.b32 	%r703, 0;
	@%p42 bra 	$L__BB0_74;
	ld.u32 	%r84, [%rd11];
	sub.s32 	%r473, %r31, %r81;
	setp.lt.u32 	%p43, %r473, 15;
	mov.b32 	%r703, 0;
	mov.u32 	%r695, %r690;
	@%p43 bra 	$L__BB0_64;
	and.b32  	%r85, %r82, -16;
	mov.b32 	%r703, 0;
	mov.u32 	%r695, %r690;
	mov.u32 	%r693, %r703;
$L__BB0_63:
	.pragma "nounroll";
	mul.wide.u32 	%rd155, %r695, 4;
	add.s64 	%rd156, %rd30, %rd155;
	ld.u32 	%r475, [%rd156];
	setp.lt.s32 	%p44, %r475, %r84;
	selp.u32 	%r476, 1, 0, %p44;
	add.s32 	%r477, %r703, %r476;
	ld.u32 	%r478, [%rd156+4];
	setp.lt.s32 	%p45, %r478, %r84;
	selp.u32 	%r479, 1, 0, %p45;
	add.s32 	%r480, %r477, %r479;
	ld.u32 	%r481, [%rd156+8];
	setp.lt.s32 	%p46, %r481, %r84;
	selp.u32 	%r482, 1, 0, %p46;
	add.s32 	%r483, %r480, %r482;
	ld.u32 	%r484, [%rd156+12];
	setp.lt.s32 	%p47, %r484, %r84;
	selp.u32 	%r485, 1, 0, %p47;
	add.s32 	%r486, %r483, %r485;
	ld.u32 	%r487, [%rd156+16];
	setp.lt.s32 	%p48, %r487, %r84;
	selp.u32 	%r488, 1, 0, %p48;
	add.s32 	%r489, %r486, %r488;
	ld.u32 	%r490, [%rd156+20];
	setp.lt.s32 	%p49, %r490, %r84;
	selp.u32 	%r491, 1, 0, %p49;
	add.s32 	%r492, %r489, %r491;
	ld.u32 	%r493, [%rd156+24];
	setp.lt.s32 	%p50, %r493, %r84;
	selp.u32 	%r494, 1, 0, %p50;
	add.s32 	%r495, %r492, %r494;
	ld.u32 	%r496, [%rd156+28];
	setp.lt.s32 	%p51, %r496, %r84;
	selp.u32 	%r497, 1, 0, %p51;
	add.s32 	%r498, %r495, %r497;
	ld.u32 	%r499, [%rd156+32];
	setp.lt.s32 	%p52, %r499, %r84;
	selp.u32 	%r500, 1, 0, %p52;
	add.s32 	%r501, %r498, %r500;
	ld.u32 	%r502, [%rd156+36];
	setp.lt.s32 	%p53, %r502, %r84;
	selp.u32 	%r503, 1, 0, %p53;
	add.s32 	%r504, %r501, %r503;
	ld.u32 	%r505, [%rd156+40];
	setp.lt.s32 	%p54, %r505, %r84;
	selp.u32 	%r506, 1, 0, %p54;
	add.s32 	%r507, %r504, %r506;
	ld.u32 	%r508, [%rd156+44];
	setp.lt.s32 	%p55, %r508, %r84;
	selp.u32 	%r509, 1, 0, %p55;
	add.s32 	%r510, %r507, %r509;
	ld.u32 	%r511, [%rd156+48];
	setp.lt.s32 	%p56, %r511, %r84;
	selp.u32 	%r512, 1, 0, %p56;
	add.s32 	%r513, %r510, %r512;
	ld.u32 	%r514, [%rd156+52];
	setp.lt.s32 	%p57, %r514, %r84;
	selp.u32 	%r515, 1, 0, %p57;
	add.s32 	%r516, %r513, %r515;
	ld.u32 	%r517, [%rd156+56];
	setp.lt.s32 	%p58, %r517, %r84;
	selp.u32 	%r518, 1, 0, %p58;
	add.s32 	%r519, %r516, %r518;
	ld.u32 	%r520, [%rd156+60];
	setp.lt.s32 	%p59, %r520, %r84;
	selp.u32 	%r521, 1, 0, %p59;
	add.s32 	%r703, %r519, %r521;
	add.s32 	%r695, %r695, 16;
	add.s32 	%r693, %r693, 16;
	setp.ne.s32 	%p60, %r693, %r85;
	@%p60 bra 	$L__BB0_63;
$L__BB0_64:
	and.b32  	%r522, %r82, 15;
	setp.eq.s32 	%p61, %r522, 0;
	@%p61 bra 	$L__BB0_74;
	not.b16 	%rs7, %rs14;
	add.s16 	%rs9, %rs7, %rs8;
	cvt.u32.u16 	%r524, %rs9;
	and.b32  	%r95, %r524, 15;
	add.s32 	%r525, %r95, -1;
	setp.lt.u32 	%p62, %r525, 7;
	@%p62 bra 	$L__BB0_67;
	mul.wide.u32 	%rd157, %r695, 4;
	add.s64 	%rd158, %rd30, %rd157;
	ld.u32 	%r526, [%rd158];
	setp.lt.s32 	%p63, %r526, %r84;
	selp.u32 	%r527, 1, 0, %p63;
	add.s32 	%r528, %r703, %r527;
	ld.u32 	%r529, [%rd158+4];
	setp.lt.s32 	%p64, %r529, %r84;
	selp.u32 	%r530, 1, 0, %p64;
	add.s32 	%r531, %r528, %r530;
	ld.u32 	%r532, [%rd158+8];
	setp.lt.s32 	%p65, %r532, %r84;
	selp.u32 	%r533, 1, 0, %p65;
	add.s32 	%r534, %r531, %r533;
	ld.u32 	%r535, [%rd158+12];
	setp.lt.s32 	%p66, %r535, %r84;
	selp.u32 	%r536, 1, 0, %p66;
	add.s32 	%r537, %r534, %r536;
	ld.u32 	%r538, [%rd158+16];
	setp.lt.s32 	%p67, %r538, %r84;
	selp.u32 	%r539, 1, 0, %p67;
	add.s32 	%r540, %r537, %r539;
	ld.u32 	%r541, [%rd158+20];
	setp.lt.s32 	%p68, %r541, %r84;
	selp.u32 	%r542, 1, 0, %p68;
	add.s32 	%r543, %r540, %r542;
	ld.u32 	%r544, [%rd158+24];
	setp.lt.s32 	%p69, %r544, %r84;
	selp.u32 	%r545, 1, 0, %p69;
	add.s32 	%r546, %r543, %r545;
	ld.u32 	%r547, [%rd158+28];
	setp.lt.s32 	%p70, %r547, %r84;
	selp.u32 	%r548, 1, 0, %p70;
	add.s32 	%r703, %r546, %r548;
	add.s32 	%r695, %r695, 8;
$L__BB0_67:
	and.b32  	%r549, %r95, 7;
	setp.eq.s32 	%p71, %r549, 0;
	@%p71 bra 	$L__BB0_74;
	not.b16 	%rs10, %rs13;
	add.s16 	%rs12, %rs10, %rs8;
	cvt.u32.u16 	%r551, %rs12;
	and.b32  	%r552, %r551, 7;
	and.b32  	%r101, %r551, 3;
	add.s32 	%r553, %r552, -1;
	setp.lt.u32 	%p72, %r553, 3;
	@%p72 bra 	$L__BB0_70;
	mul.wide.u32 	%rd159, %r695, 4;
	add.s64 	%rd160, %rd30, %rd159;
	ld.u32 	%r554, [%rd160];
	setp.lt.s32 	%p73, %r554, %r84;
	selp.u32 	%r555, 1, 0, %p73;
	add.s32 	%r556, %r703, %r555;
	ld.u32 	%r557, [%rd160+4];
	setp.lt.s32 	%p74, %r557, %r84;
	selp.u32 	%r558, 1, 0, %p74;
	add.s32 	%r559, %r556, %r558;
	ld.u32 	%r560, [%rd160+8];
	setp.lt.s32 	%p75, %r560, %r84;
	selp.u32 	%r561, 1, 0, %p75;
	add.s32 	%r562, %r559, %r561;
	ld.u32 	%r563, [%rd160+12];
	setp.lt.s32 	%p76, %r563, %r84;
	selp.u32 	%r564, 1, 0, %p76;
	add.s32 	%r703, %r562, %r564;
	add.s32 	%r695, %r695, 4;
$L__BB0_70:
	setp.eq.s32 	%p77, %r101, 0;
	@%p77 bra 	$L__BB0_74;
	mul.wide.u32 	%rd161, %r695, 4;
	add.s64 	%rd12, %rd30, %rd161;
	ld.u32 	%r565, [%rd12];
	setp.lt.s32 	%p78, %r565, %r84;
	selp.u32 	%r566, 1, 0, %p78;
	add.s32 	%r703, %r703, %r566;
	setp.eq.s32 	%p79, %r101, 1;
	@%p79 bra 	$L__BB0_74;
	ld.u32 	%r567, [%rd12+4];
	setp.lt.s32 	%p80, %r567, %r84;
	selp.u32 	%r568, 1, 0, %p80;
	add.s32 	%r703, %r703, %r568;
	setp.eq.s32 	%p81, %r101, 2;
	@%p81 bra 	$L__BB0_74;
	ld.u32 	%r569, [%rd12+8];
	setp.lt.s32 	%p82, %r569, %r84;
	selp.u32 	%r570, 1, 0, %p82;
	add.s32 	%r703, %r703, %r570;
$L__BB0_74:
	st.u32 	[%rd11], %r703;
	setp.ne.s32 	%p83, %r690, %r184;
	add.s16 	%rs14, %rs14, 1;
	add.s16 	%rs13, %rs13, 1;
	@%p83 bra 	$L__BB0_60;
	setp.lt.u32 	%p84, %r27, 7;
	mov.b32 	%r729, 0;
	mov.b32 	%r715, 1;
	@%p84 bra 	$L__BB0_94;
	mov.b32 	%r729, 0;
	mov.b32 	%r715, 1;
$L__BB0_77:
	.pragma "nounroll";
	sub.s32 	%r576, %r184, %r715;
	mul.wide.u32 	%rd162, %r576, 4;
	add.s64 	%rd13, %rd30, %rd162;
	ld.u32 	%r577, [%rd13];
	add.s64 	%rd163, %rd45, %rd162;
	ld.u32 	%r578, [%rd163];
	add.s32 	%r579, %r577, %r729;
	add.s32 	%r113, %r579, %r578;
	setp.eq.s32 	%p85, %r184, %r715;
	mov.u32 	%r706, %r113;
	@%p85 bra 	$L__BB0_79;
	rem.s32 	%r706, %r113, %r715;
$L__BB0_79:
	st.u32 	[%rd13], %r706;
	add.s32 	%r116, %r715, 1;
	sub.s32 	%r580, %r184, %r116;
	mul.wide.u32 	%rd164, %r580, 4;
	add.s64 	%rd14, %rd30, %rd164;
	ld.u32 	%r581, [%rd14];
	add.s64 	%rd165, %rd45, %rd164;
	ld.u32 	%r582, [%rd165];
	div.s32 	%r583, %r113, %r715;
	add.s32 	%r584, %r581, %r583;
	add.s32 	%r117, %r584, %r582;
	setp.eq.s32 	%p86, %r184, %r116;
	mov.u32 	%r707, %r117;
	@%p86 bra 	$L__BB0_81;
	rem.s32 	%r707, %r117, %r116;
$L__BB0_81:
	st.u32 	[%rd14], %r707;
	add.s32 	%r120, %r715, 2;
	sub.s32 	%r585, %r184, %r120;
	mul.wide.u32 	%rd166, %r585, 4;
	add.s64 	%rd15, %rd30, %rd166;
	ld.u32 	%r586, [%rd15];
	add.s64 	%rd167, %rd45, %rd166;
	ld.u32 	%r587, [%rd167];
	div.s32 	%r588, %r117, %r116;
	add.s32 	%r589, %r586, %r588;
	add.s32 	%r121, %r589, %r587;
	setp.eq.s32 	%p87, %r184, %r120;
	mov.u32 	%r708, %r121;
	@%p87 bra 	$L__BB0_83;
	rem.s32 	%r708, %r121, %r120;
$L__BB0_83:
	st.u32 	[%rd15], %r708;
	add.s32 	%r124, %r715, 3;
	sub.s32 	%r590, %r184, %r124;
	mul.wide.u32 	%rd168, %r590, 4;
	add.s64 	%rd16, %rd30, %rd168;
	ld.u32 	%r591, [%rd16];
	add.s64 	%rd169, %rd45, %rd168;
	ld.u32 	%r592, [%rd169];
	div.s32 	%r593, %r121, %r120;
	add.s32 	%r594, %r591, %r593;
	add.s32 	%r125, %r594, %r592;
	setp.eq.s32 	%p88, %r184, %r124;
	mov.u32 	%r709, %r125;
	@%p88 bra 	$L__BB0_85;
	rem.s32 	%r709, %r125, %r124;
$L__BB0_85:
	st.u32 	[%rd16], %r709;
	add.s32 	%r128, %r715, 4;
	sub.s32 	%r595, %r184, %r128;
	mul.wide.u32 	%rd170, %r595, 4;
	add.s64 	%rd17, %rd30, %rd170;
	ld.u32 	%r596, [%rd17];
	add.s64 	%rd171, %rd45, %rd170;
	ld.u32 	%r597, [%rd171];
	div.s32 	%r598, %r125, %r124;
	add.s32 	%r599, %r596, %r598;
	add.s32 	%r129, %r599, %r597;
	setp.eq.s32 	%p89, %r184, %r128;
	mov.u32 	%r710, %r129;
	@%p89 bra 	$L__BB0_87;
	rem.s32 	%r710, %r129, %r128;
$L__BB0_87:
	st.u32 	[%rd17], %r710;
	add.s32 	%r132, %r715, 5;
	sub.s32 	%r600, %r184, %r132;
	mul.wide.u32 	%rd172, %r600, 4;
	add.s64 	%rd18, %rd30, %rd172;
	ld.u32 	%r601, [%rd18];
	add.s64 	%rd173, %rd45, %rd172;
	ld.u32 	%r602, [%rd173];
	div.s32 	%r603, %r129, %r128;
	add.s32 	%r604, %r601, %r603;
	add.s32 	%r133, %r604, %r602;
	setp.eq.s32 	%p90, %r184, %r132;
	mov.u32 	%r711, %r133;
	@%p90 bra 	$L__BB0_89;
	rem.s32 	%r711, %r133, %r132;
$L__BB0_89:
	st.u32 	[%rd18], %r711;
	add.s32 	%r136, %r715, 6;
	sub.s32 	%r605, %r184, %r136;
	mul.wide.u32 	%rd174, %r605, 4;
	add.s64 	%rd19, %rd30, %rd174;
	ld.u32 	%r606, [%rd19];
	add.s64 	%rd175, %rd45, %rd174;
	ld.u32 	%r607, [%rd175];
	div.s32 	%r608, %r133, %r132;
	add.s32 	%r609, %r606, %r608;
	add.s32 	%r137, %r609, %r607;
	setp.eq.s32 	%p91, %r184, %r136;
	mov.u32 	%r712, %r137;
	@%p91 bra 	$L__BB0_91;
	rem.s32 	%r712, %r137, %r136;
$L__BB0_91:
	st.u32 	[%rd19], %r712;
	add.s32 	%r140, %r715, 7;
	sub.s32 	%r610, %r184, %r140;
	mul.wide.u32 	%rd176, %r610, 4;
	add.s64 	%rd20, %rd30, %rd176;
	ld.u32 	%r611, [%rd20];
	add.s64 	%rd177, %rd45, %rd176;
	ld.u32 	%r612, [%rd177];
	div.s32 	%r613, %r137, %r136;
	add.s32 	%r614, %r611, %r613;
	add.s32 	%r713, %r614, %r612;
	div.s32 	%r729, %r713, %r140;
	setp.eq.s32 	%p92, %r184, %r140;
	@%p92 bra 	$L__BB0_93;
	rem.s32 	%r713, %r713, %r140;
$L__BB0_93:
	st.u32 	[%rd20], %r713;
	add.s32 	%r715, %r715, 8;
	setp.ne.s32 	%p93, %r140, %r32;
	@%p93 bra 	$L__BB0_77;
$L__BB0_94:
	setp.eq.s32 	%p94, %r29, 0;
	@%p94 bra 	$L__BB0_115;
	add.s32 	%r616, %r29, -1;
	setp.lt.u32 	%p95, %r616, 3;
	@%p95 bra 	$L__BB0_105;
	sub.s32 	%r617, %r184, %r715;
	mul.wide.u32 	%rd178, %r617, 4;
	add.s64 	%rd21, %rd30, %rd178;
	ld.u32 	%r618, [%rd21];
	add.s64 	%rd179, %rd45, %rd178;
	ld.u32 	%r619, [%rd179];
	add.s32 	%r620, %r618, %r729;
	add.s32 	%r149, %r620, %r619;
	setp.eq.s32 	%p96, %r184, %r715;
	mov.u32 	%r717, %r149;
	@%p96 bra 	$L__BB0_98;
	rem.s32 	%r717, %r149, %r715;
$L__BB0_98:
	st.u32 	[%rd21], %r717;
	add.s32 	%r152, %r715, 1;
	sub.s32 	%r621, %r184, %r152;
	mul.wide.u32 	%rd180, %r621, 4;
	add.s64 	%rd22, %rd30, %rd180;
	ld.u32 	%r622, [%rd22];
	add.s64 	%rd181, %rd45, %rd180;
	ld.u32 	%r623, [%rd181];
	div.s32 	%r624, %r149, %r715;
	add.s32 	%r625, %r622, %r624;
	add.s32 	%r153, %r625, %r623;
	setp.eq.s32 	%p97, %r184, %r152;
	mov.u32 	%r718, %r153;
	@%p97 bra 	$L__BB0_100;
	rem.s32 	%r718, %r153, %r152;
$L__BB0_100:
	st.u32 	[%rd22], %r718;
	add.s32 	%r156, %r715, 2;
	sub.s32 	%r626, %r184, %r156;
	mul.wide.u32 	%rd182, %r626, 4;
	add.s64 	%rd23, %rd30, %rd182;
	ld.u32 	%r627, [%rd23];
	add.s64 	%rd183, %rd45, %rd182;
	ld.u32 	%r628, [%rd183];
	div.s32 	%r629, %r153, %r152;
	add.s32 	%r630, %r627, %r629;
	add.s32 	%r157, %r630, %r628;
	setp.eq.s32 	%p98, %r184, %r156;
	mov.u32 	%r719, %r157;
	@%p98 bra 	$L__BB0_102;
	rem.s32 	%r719, %r157, %r156;
$L__BB0_102:
	st.u32 	[%rd23], %r719;
	add.s32 	%r160, %r715, 3;
	sub.s32 	%r631, %r184, %r160;
	mul.wide.u32 	%rd184, %r631, 4;
	add.s64 	%rd24, %rd30, %rd184;
	ld.u32 	%r632, [%rd24];
	add.s64 	%rd185, %rd45, %rd184;
	ld.u32 	%r633, [%rd185];
	div.s32 	%r634, %r157, %r156;
	add.s32 	%r635, %r632, %r634;
	add.s32 	%r161, %r635, %r633;
	setp.eq.s32 	%p99, %r184, %r160;
	mov.u32 	%r720, %r161;
	@%p99 bra 	$L__BB0_104;
	rem.s32 	%r720, %r161, %r160;
$L__BB0_104:
	div.s32 	%r729, %r161, %r160;
	st.u32 	[%rd24], %r720;
	add.s32 	%r715, %r715, 4;
$L__BB0_105:
	setp.eq.s32 	%p100, %r30, 0;
	@%p100 bra 	$L__BB0_115;
	setp.eq.s32 	%p101, %r30, 1;
	@%p101 bra 	$L__BB0_112;
	sub.s32 	%r637, %r184, %r715;
	mul.wide.u32 	%rd186, %r637, 4;
	add.s64 	%rd25, %rd30, %rd186;
	ld.u32 	%r638, [%rd25];
	add.s64 	%rd187, %rd45, %rd186;
	ld.u32 	%r639, [%rd187];
	add.s32 	%r640, %r638, %r729;
	add.s32 	%r169, %r640, %r639;
	setp.eq.s32 	%p102, %r184, %r715;
	mov.u32 	%r724, %r169;
	@%p102 bra 	$L__BB0_109;
	rem.s32 	%r724, %r169, %r715;
$L__BB0_109:
	st.u32 	[%rd25], %r724;
	add.s32 	%r172, %r715, 1;
	sub.s32 	%r641, %r184, %r172;
	mul.wide.u32 	%rd188, %r641, 4;
	add.s64 	%rd26, %rd30, %rd188;
	ld.u32 	%r642, [%rd26];
	add.s64 	%rd189, %rd45, %rd188;
	ld.u32 	%r643, [%rd189];
	div.s32 	%r644, %r169, %r715;
	add.s32 	%r645, %r642, %r644;
	add.s32 	%r173, %r645, %r643;
	setp.eq.s32 	%p103, %r184, %r172;
	mov.u32 	%r725, %r173;
	@%p103 bra 	$L__BB0_111;
	rem.s32 	%r725, %r173, %r172;
$L__BB0_111:
	div.s32 	%r729, %r173, %r172;
	st.u32 	[%rd26], %r725;
	add.s32 	%r715, %r715, 2;
$L__BB0_112:
	setp.eq.s32 	%p104, %r33, 0;
	@%p104 bra 	$L__BB0_115;
	sub.s32 	%r646, %r184, %r715;
	mul.wide.u32 	%rd190, %r646, 4;
	add.s64 	%rd27, %rd30, %rd190;
	ld.u32 	%r647, [%rd27];
	add.s64 	%rd191, %rd45, %rd190;
	ld.u32 	%r648, [%rd191];
	add.s32 	%r649, %r647, %r729;
	add.s32 	%r181, %r649, %r648;
	st.u32 	[%rd27], %r181;
	div.s32 	%r729, %r181, %r715;
	setp.eq.s32 	%p105, %r184, %r715;
	@%p105 bra 	$L__BB0_115;
	rem.s32 	%r650, %r181, %r715;
	st.u32 	[%rd27], %r650;
$L__BB0_115:
	ld.u32 	%r651, [%rd30];
	add.s32 	%r652, %r651, %r729;
	st.u32 	[%rd30], %r652;
	setp.lt.u32 	%p106, %r652, %r184;
	@%p106 bra 	$L__BB0_21;
$L__BB0_116:
	{ // callseq 2, 0
	.param .b64 param0;
	st.param.b64 	[param0], %rd45;
	call.uni 
	free, 
	(
	param0
	);
	} // callseq 2
$L__BB0_117:
	{ // callseq 3, 0
	.param .b64 param0;
	st.param.b64 	[param0], %rd30;
	call.uni 
	free, 
	(
	param0
	);
	} // callseq 3
	ret;

}


// ===== COMPILED SASS (sm_100) =====

	.target	sm_100

	.elftype	@"ET_EXEC"


//--------------------- .note.nv.tkinfo           --------------------------
	.section	.note.nv.tkinfo,"",@"SHT_NOTE"
	.sectionflags	@"SHF_NOTE_NV_TKINFO"
	.tkinfo
        /*0018*/ 	.word	0x00000002
        /*0030*/ 	.string	""
        /*0030*/ 	.string	"ptxas"
        /*0030*/ 	.string	"Cuda compilation tools, release 13.0, V13.0.88"
        /*0030*/ 	.string	"Build cuda_13.0.r13.0/compiler.36424714_0"
        /*0030*/ 	.string	"-arch sm_100 -m 64 "



//--------------------- .note.nv.cuinfo           --------------------------
	.section	.note.nv.cuinfo,"",@"SHT_NOTE"
	.sectionflags	@"SHF_NOTE_NV_CUINFO"
        /*0018*/ 	.short	0x0002
        /*001a*/ 	.short	0x0064
        /*001c*/ 	.short	0x0082
	.zero		2


//--------------------- .nv.info                  --------------------------
	.section	.nv.info,"",@"SHT_CUDA_INFO"
	.align	4


	//----- nvinfo : EIATTR_REGCOUNT
	.align		4
        /*0000*/ 	.byte	0x04, 0x2f
        /*0002*/ 	.short	(.L_1 - .L_0)
	.align		4
.L_0:
        /*0004*/ 	.word	index@(_Z9detHelperPvPdj)
        /*0008*/ 	.word	0x00000028


	//----- nvinfo : EIATTR_FRAME_SIZE
	.align		4
.L_1:
        /*000c*/ 	.byte	0x04, 0x11
        /*000e*/ 	.short	(.L_3 - .L_2)
	.align		4
.L_2:
        /*0010*/ 	.word	index@(_Z9detHelperPvPdj)
        /*0014*/ 	.word	0x00000000


	//----- nvinfo : EIATTR_MIN_STACK_SIZE
	.align		4
.L_3:
        /*0018*/ 	.byte	0x04, 0x12
        /*001a*/ 	.short	(.L_5 - .L_4)
	.align		4
.L_4:
        /*001c*/ 	.word	index@(_Z9detHelperPvPdj)
        /*0020*/ 	.word	0x00000000
.L_5:


//--------------------- .nv.compat                --------------------------
	.section	.nv.compat,"",@"SHT_CUDA_COMPAT_INFO"
	.align	4
        /*0000*/ 	.byte	0x02, 0x09, 0x00, 0x00, 0x02, 0x02, 0x01, 0x00, 0x02, 0x05, 0x05, 0x00, 0x03, 0x07, 0x01, 0x01
        /*0010*/ 	.byte	0x02, 0x03, 0x00, 0x00, 0x02, 0x06, 0x01, 0x00, 0x04, 0x0b, 0x08, 0x00, 0x01, 0x00, 0x00, 0x00
        /*0020*/ 	.byte	0x00, 0x00, 0x00, 0x00


//--------------------- .nv.info._Z9detHelperPvPdj --------------------------
	.section	.nv.info._Z9detHelperPvPdj,"",@"SHT_CUDA_INFO"
	.sectionflags	@""
	.align	4


	//----- nvinfo : EIATTR_CUDA_API_VERSION
	.align		4
        /*0000*/ 	.byte	0x04, 0x37
        /*0002*/ 	.short	(.L_7 - .L_6)
.L_6:
        /*0004*/ 	.word	0x00000082


	//----- nvinfo : EIATTR_KPARAM_INFO
	.align		4
.L_7:
        /*0008*/ 	.byte	0x04, 0x17
        /*000a*/ 	.short	(.L_9 - .L_8)
.L_8:
        /*000c*/ 	.word	0x00000000
        /*0010*/ 	.short	0x0002
        /*0012*/ 	.short	0x0010
        /*0014*/ 	.byte	0x00, 0xf0, 0x11, 0x00


	//----- nvinfo : EIATTR_KPARAM_INFO
	.align		4
.L_9:
        /*0018*/ 	.byte	0x04, 0x17
        /*001a*/ 	.short	(.L_11 - .L_10)
.L_10:
        /*001c*/ 	.word	0x00000000
        /*0020*/ 	.short	0x0001
        /*0022*/ 	.short	0x0008
        /*0024*/ 	.byte	0x00, 0xf5, 0x21, 0x00


	//----- nvinfo : EIATTR_KPARAM_INFO
	.align		4
.L_11:
        /*0028*/ 	.byte	0x04, 0x17
        /*002a*/ 	.short	(.L_13 - .L_12)
.L_12:
        /*002c*/ 	.word	0x00000000
        /*0030*/ 	.short	0x0000
        /*0032*/ 	.short	0x0000
        /*0034*/ 	.byte	0x00, 0xf5, 0x21, 0x00


	//----- nvinfo : EIATTR_SPARSE_MMA_MASK
	.align		4
.L_13:
        /*0038*/ 	.byte	0x03, 0x50
        /*003a*/ 	.short	0x0000


	//----- nvinfo : EIATTR_MAXREG_COUNT
	.align		4
        /*003c*/ 	.byte	0x03, 0x1b
        /*003e*/ 	.short	0x00ff


	//----- nvinfo : EIATTR_EXTERNS
	.align		4
        /*0040*/ 	.byte	0x04, 0x0f
        /*0042*/ 	.short	(.L_15 - .L_14)


	//   ....[0]....
	.align		4
.L_14:
        /*0044*/ 	.word	index@(malloc)


	//   ....[1]....
	.align		4
        /*0048*/ 	.word	index@(free)


	//----- nvinfo : EIATTR_MERCURY_ISA_VERSION
	.align		4
.L_15:
        /*004c*/ 	.byte	0x03, 0x5f
        /*004e*/ 	.short	0x0101


	//----- nvinfo : EIATTR_VRC_CTA_INIT_COUNT
	.align		4
        /*0050*/ 	.byte	0x02, 0x4a
	.zero		1
	.zero		1


	//----- nvinfo : EIATTR_SYSCALL_OFFSETS
	.align		4
        /*0054*/ 	.byte	0x04, 0x46
        /*0056*/ 	.short	(.L_17 - .L_16)


	//   ....[0]....
.L_16:
        /*0058*/ 	.word	0x00000120


	//   ....[1]....
        /*005c*/ 	.word	0x00000f20


	//   ....[2]....
        /*0060*/ 	.word	0x00008480


	//   ....[3]....
        /*0064*/ 	.word	0x000084f0


	//----- nvinfo : EIATTR_EXIT_INSTR_OFFSETS
	.align		4
.L_17:
        /*0068*/ 	.byte	0x04, 0x1c
        /*006a*/ 	.short	(.L_19 - .L_18)


	//   ....[0]....
.L_18:
        /*006c*/ 	.word	0x00008500


	//----- nvinfo : EIATTR_CRS_STACK_SIZE
	.align		4
.L_19:
        /*0070*/ 	.byte	0x04, 0x1e
        /*0072*/ 	.short	(.L_21 - .L_20)
.L_20:
        /*0074*/ 	.word	0x00000000


	//----- nvinfo : EIATTR_CBANK_PARAM_SIZE
	.align		4
.L_21:
        /*0078*/ 	.byte	0x03, 0x19
        /*007a*/ 	.short	0x0014


	//----- nvinfo : EIATTR_PARAM_CBANK
	.align		4
        /*007c*/ 	.byte	0x04, 0x0a
        /*007e*/ 	.short	(.L_23 - .L_22)
	.align		4
.L_22:
        /*0080*/ 	.word	index@(.nv.constant0._Z9detHelperPvPdj)
        /*0084*/ 	.short	0x0380
        /*0086*/ 	.short	0x0014


	//----- nvinfo : EIATTR_SW_WAR
	.align		4
.L_23:
        /*0088*/ 	.byte	0x04, 0x36
        /*008a*/ 	.short	(.L_25 - .L_24)
.L_24:
        /*008c*/ 	.word	0x00000008
.L_25:


//--------------------- .nv.callgraph             --------------------------
	.section	.nv.callgraph,"",@"SHT_CUDA_CALLGRAPH"
	.align	4
	.sectionentsize	8
	.align		4
        /*0000*/ 	.word	0x00000000
	.align		4
        /*0004*/ 	.word	0xffffffff
	.align		4
        /*0008*/ 	.word	index@(_Z9detHelperPvPdj)
	.align		4
        /*000c*/ 	.word	index@(free)
	.align		4
        /*0010*/ 	.word	index@(_Z9detHelperPvPdj)
	.align		4
        /*0014*/ 	.word	index@(malloc)
	.align		4
        /*0018*/ 	.word	0x00000000
	.align		4
        /*001c*/ 	.word	0xfffffffe
	.align		4
        /*0020*/ 	.word	0x00000000
	.align		4
        /*0024*/ 	.word	0xfffffffd
	.align		4
        /*0028*/ 	.word	0x00000000
	.align		4
        /*002c*/ 	.word	0xfffffffc


//--------------------- .nv.constant4             --------------------------
	.section	.nv.constant4,"a",@progbits
	.align	8
	.align		8
.nv.constant4:
        /*0000*/ 	.dword	malloc
	.align		8
        /*0008*/ 	.dword	free


//--------------------- .text._Z9detHelperPvPdj   --------------------------
	.section	.text._Z9detHelperPvPdj,"ax",@progbits
	.align	128
        .global         _Z9detHelperPvPdj
        .type           _Z9detHelperPvPdj,@function
        .size           _Z9detHelperPvPdj,(.L_x_83 - _Z9detHelperPvPdj)
        .other          _Z9detHelperPvPdj,@"STO_CUDA_ENTRY STV_DEFAULT"
_Z9detHelperPvPdj:
.text._Z9detHelperPvPdj:
[----:B------:R-:W0:Y:S01]  /*0000*/  LDC R1, c[0x0][0x37c] ;  /* 0x0000df00ff017b82 */ /* 0x000e220000000800 */
[----:B------:R-:W1:Y:S01]  /*0010*/  S2R R22, SR_TID.X ;  /* 0x0000000000167919 */ /* 0x000e620000002100 */
[----:B------:R-:W2:Y:S01]  /*0020*/  LDCU UR36, c[0x0][0x390] ;  /* 0x00007200ff2477ac */ /* 0x000ea20008000800 */
[----:B------:R-:W-:Y:S01]  /*0030*/  MOV R0, 0x0 ;  /* 0x0000000000007802 */ /* 0x000fe20000000f00 */
[----:B------:R-:W1:Y:S01]  /*0040*/  S2R R9, SR_CTAID.X ;  /* 0x0000000000097919 */ /* 0x000e620000002500 */
[----:B------:R-:W3:Y:S03]  /*0050*/  LDCU UR5, c[0x0][0x360] ;  /* 0x00006c00ff0577ac */ /* 0x000ee60008000800 */
[----:B------:R4:W0:Y:S01]  /*0060*/  LDC.64 R2, c[0x4][R0] ;  /* 0x0100000000027b82 */ /* 0x0008220000000a00 */
[----:B------:R-:W3:Y:S01]  /*0070*/  LDCU UR4, c[0x0][0x370] ;  /* 0x00006e00ff0477ac */ /* 0x000ee20008000800 */
[----:B--2---:R-:W-:-:S06]  /*0080*/  UIMAD.WIDE.U32 UR36, UR36, 0x4, URZ ;  /* 0x00000004242478a5 */ /* 0x004fcc000f8e00ff */
[----:B------:R-:W-:Y:S01]  /*0090*/  IMAD.U32 R7, RZ, RZ, UR37 ;  /* 0x00000025ff077e24 */ /* 0x000fe2000f8e00ff */
[----:B---3--:R-:W-:Y:S01]  /*00a0*/  UIMAD UR4, UR5, UR4, URZ ;  /* 0x00000004050472a4 */ /* 0x008fe2000f8e02ff */
[----:B------:R-:W-:Y:S02]  /*00b0*/  IMAD.U32 R5, RZ, RZ, UR37 ;  /* 0x00000025ff057e24 */ /* 0x000fe4000f8e00ff */
[----:B------:R-:W-:Y:S02]  /*00c0*/  IMAD.U32 R4, RZ, RZ, UR36 ;  /* 0x00000024ff047e24 */ /* 0x000fe4000f8e00ff */
[----:B------:R-:W-:Y:S02]  /*00d0*/  IMAD.U32 R6, RZ, RZ, UR36 ;  /* 0x00000024ff067e24 */ /* 0x000fe4000f8e00ff */
[----:B------:R-:W-:Y:S02]  /*00e0*/  IMAD.MOV.U32 R5, RZ, RZ, R7 ;  /* 0x000000ffff057224 */ /* 0x000fe400078e0007 */
[----:B-1----:R-:W-:-:S02]  /*00f0*/  IMAD R22, R9, UR5, R22 ;  /* 0x0000000509167c24 */ /* 0x002fc4000f8e0216 */
[----:B----4-:R-:W-:-:S07]  /*0100*/  IMAD.U32 R23, RZ, RZ, UR4 ;  /* 0x00000004ff177e24 */ /* 0x010fce000f8e00ff */
[----:B------:R-:W-:-:S07]  /*0110*/  LEPC R20, `(.L_x_0) ;  /* 0x000000001014794e */ /* 0x000fce0000000000 */
[----:B0-----:R-:W-:Y:S05]  /*0120*/  CALL.ABS.NOINC R2 ;  /* 0x0000000002007343 */ /* 0x001fea0003c00000 */
.L_x_0:
[----:B------:R-:W0:Y:S01]  /*0130*/  LDC R24, c[0x0][0x390] ;  /* 0x0000e400ff187b82 */ /* 0x000e220000000800 */
[----:B------:R-:W-:Y:S02]  /*0140*/  IMAD.MOV.U32 R0, RZ, RZ, R22 ;  /* 0x000000ffff007224 */ /* 0x000fe400078e0016 */
[----:B------:R-:W-:Y:S02]  /*0150*/  IMAD.MOV.U32 R16, RZ, RZ, R4 ;  /* 0x000000ffff107224 */ /* 0x000fe400078e0004 */
[----:B------:R-:W-:-:S03]  /*0160*/  IMAD.MOV.U32 R17, RZ, RZ, R5 ;  /* 0x000000ffff117224 */ /* 0x000fc600078e0005 */
[----:B------:R-:W1:Y:S01]  /*0170*/  LDC.64 R18, c[0x0][0x358] ;  /* 0x0000d600ff127b82 */ /* 0x000e620000000a00 */
[----:B0-----:R-:W-:-:S04]  /*0180*/  ISETP.NE.AND P0, PT, R24, RZ, PT ;  /* 0x000000ff1800720c */ /* 0x001fc80003f05270 */
[----:B------:R-:W-:-:S09]  /*0190*/  P2R R2, PR, RZ, 0x1 ;  /* 0x00000001ff027803 */ /* 0x000fd20000000000 */
[----:B-1----:R-:W-:Y:S05]  /*01a0*/  @!P0 BRA `(.L_x_1) ;  /* 0x0000000c00308947 */ /* 0x002fea0003800000 */
[C---:B------:R-:W-:Y:S01]  /*01b0*/  VIADD R0, R24.reuse, 0xffffffff ;  /* 0xffffffff18007836 */ /* 0x040fe20000000000 */
[----:B------:R-:W-:Y:S01]  /*01c0*/  LOP3.LUT R13, R24, 0x3, RZ, 0xc0, !PT ;  /* 0x00000003180d7812 */ /* 0x000fe200078ec0ff */
[----:B------:R-:W-:-:S03]  /*01d0*/  IMAD.MOV.U32 R3, RZ, RZ, 0x1 ;  /* 0x00000001ff037424 */ /* 0x000fc600078e00ff */
[----:B------:R-:W-:Y:S01]  /*01e0*/  ISETP.GE.U32.AND P1, PT, R0, 0x3, PT ;  /* 0x000000030000780c */ /* 0x000fe20003f26070 */
[----:B------:R-:W-:Y:S01]  /*01f0*/  IMAD.MOV.U32 R0, RZ, RZ, R22 ;  /* 0x000000ffff007224 */ /* 0x000fe200078e0016 */
[----:B------:R-:W-:-:S11]  /*0200*/  ISETP.NE.AND P0, PT, R13, RZ, PT ;  /* 0x000000ff0d00720c */ /* 0x000fd60003f05270 */
[----:B------:R-:W-:Y:S05]  /*0210*/  @!P1 BRA `(.L_x_2) ;  /* 0x0000000400c09947 */ /* 0x000fea0003800000 */
[----:B------:R-:W-:Y:S01]  /*0220*/  BSSY.RECONVERGENT B0, `(.L_x_2) ;  /* 0x000006f000007945 */ /* 0x000fe20003800200 */
[----:B------:R-:W-:Y:S01]  /*0230*/  LOP3.LUT R2, R24, 0xfffffffc, RZ, 0xc0, !PT ;  /* 0xfffffffc18027812 */ /* 0x000fe200078ec0ff */
[----:B------:R-:W-:Y:S02]  /*0240*/  IMAD.MOV.U32 R3, RZ, RZ, 0x1 ;  /* 0x00000001ff037424 */ /* 0x000fe400078e00ff */
[----:B------:R-:W-:-:S07]  /*0250*/  IMAD.MOV.U32 R0, RZ, RZ, R22 ;  /* 0x000000ffff007224 */ /* 0x000fce00078e0016 */
.L_x_3:
[----:B0-----:R-:W0:Y:S01]  /*0260*/  I2F.U32.RP R8, R3 ;  /* 0x0000000300087306 */ /* 0x001e220000209000 */
[C---:B------:R-:W-:Y:S01]  /*0270*/  VIADD R5, R3.reuse, 0x1 ;  /* 0x0000000103057836 */ /* 0x040fe20000000000 */
[----:B------:R-:W-:Y:S02]  /*0280*/  ISETP.NE.U32.AND P3, PT, R3, RZ, PT ;  /* 0x000000ff0300720c */ /* 0x000fe40003f65070 */
[C---:B------:R-:W-:Y:S02]  /*0290*/  R2UR UR4, R18.reuse ;  /* 0x00000000120472ca */ /* 0x040fe400000e0000 */
[C---:B------:R-:W-:Y:S02]  /*02a0*/  R2UR UR5, R19.reuse ;  /* 0x00000000130572ca */ /* 0x040fe400000e0000 */
[----:B------:R-:W1:Y:S01]  /*02b0*/  I2F.U32.RP R9, R5 ;  /* 0x0000000500097306 */ /* 0x000e620000209000 */
[----:B------:R-:W-:Y:S02]  /*02c0*/  R2UR UR6, R18 ;  /* 0x00000000120672ca */ /* 0x000fe400000e0000 */
[----:B------:R-:W-:-:S02]  /*02d0*/  R2UR UR7, R19 ;  /* 0x00000000130772ca */ /* 0x000fc400000e0000 */
[C---:B------:R-:W-:Y:S02]  /*02e0*/  R2UR UR8, R18.reuse ;  /* 0x00000000120872ca */ /* 0x040fe400000e0000 */
[C---:B------:R-:W-:Y:S01]  /*02f0*/  R2UR UR9, R19.reuse ;  /* 0x00000000130972ca */ /* 0x040fe200000e0000 */
[----:B0-----:R-:W0:Y:S01]  /*0300*/  MUFU.RCP R8, R8 ;  /* 0x0000000800087308 */ /* 0x001e220000001000 */
[----:B------:R-:W-:Y:S02]  /*0310*/  R2UR UR10, R18 ;  /* 0x00000000120a72ca */ /* 0x000fe400000e0000 */
[----:B------:R-:W-:-:S05]  /*0320*/  R2UR UR11, R19 ;  /* 0x00000000130b72ca */ /* 0x000fca00000e0000 */
[----:B-1----:R-:W-:Y:S01]  /*0330*/  MUFU.RCP R9, R9 ;  /* 0x0000000900097308 */ /* 0x002fe20000001000 */
[----:B0-----:R-:W-:-:S07]  /*0340*/  VIADD R6, R8, 0xffffffe ;  /* 0x0ffffffe08067836 */ /* 0x001fce0000000000 */
[----:B------:R0:W1:Y:S02]  /*0350*/  F2I.FTZ.U32.TRUNC.NTZ R7, R6 ;  /* 0x0000000600077305 */ /* 0x000064000021f000 */
[----:B0-----:R-:W-:Y:S02]  /*0360*/  IMAD.MOV.U32 R6, RZ, RZ, RZ ;  /* 0x000000ffff067224 */ /* 0x001fe400078e00ff */
[----:B-1----:R-:W-:-:S04]  /*0370*/  IMAD.MOV R4, RZ, RZ, -R7 ;  /* 0x000000ffff047224 */ /* 0x002fc800078e0a07 */
[----:B------:R-:W-:-:S04]  /*0380*/  IMAD R11, R4, R3, RZ ;  /* 0x00000003040b7224 */ /* 0x000fc800078e02ff */
[----:B------:R-:W-:-:S04]  /*0390*/  IMAD.HI.U32 R7, R7, R11, R6 ;  /* 0x0000000b07077227 */ /* 0x000fc800078e0006 */
[----:B------:R-:W-:Y:S02]  /*03a0*/  IMAD.MOV R11, RZ, RZ, -R5 ;  /* 0x000000ffff0b7224 */ /* 0x000fe400078e0a05 */
[----:B------:R-:W-:-:S04]  /*03b0*/  IMAD.HI.U32 R4, R7, R0, RZ ;  /* 0x0000000007047227 */ /* 0x000fc800078e00ff */
[----:B------:R-:W-:-:S04]  /*03c0*/  IMAD.MOV R7, RZ, RZ, -R4 ;  /* 0x000000ffff077224 */ /* 0x000fc800078e0a04 */
[----:B------:R-:W-:Y:S02]  /*03d0*/  IMAD R6, R3, R7, R0 ;  /* 0x0000000703067224 */ /* 0x000fe400078e0200 */
[----:B------:R-:W-:Y:S02]  /*03e0*/  VIADD R7, R9, 0xffffffe ;  /* 0x0ffffffe09077836 */ /* 0x000fe40000000000 */
[----:B------:R-:W-:Y:S01]  /*03f0*/  VIADD R9, R3, 0x2 ;  /* 0x0000000203097836 */ /* 0x000fe20000000000 */
[----:B------:R-:W-:-:S03]  /*0400*/  ISETP.GE.U32.AND P1, PT, R6, R3, PT ;  /* 0x000000030600720c */ /* 0x000fc60003f26070 */
[----:B------:R-:W0:Y:S01]  /*0410*/  F2I.FTZ.U32.TRUNC.NTZ R7, R7 ;  /* 0x0000000700077305 */ /* 0x000e22000021f000 */
[--C-:B------:R-:W-:Y:S02]  /*0420*/  IMAD.MOV R15, RZ, RZ, -R9.reuse ;  /* 0x000000ffff0f7224 */ /* 0x100fe400078e0a09 */
[----:B------:R-:W-:-:S05]  /*0430*/  IMAD.IADD R29, R24, 0x1, -R9 ;  /* 0x00000001181d7824 */ /* 0x000fca00078e0a09 */
[----:B------:R-:W1:Y:S02]  /*0440*/  I2F.U32.RP R12, R9 ;  /* 0x00000009000c7306 */ /* 0x000e640000209000 */
[----:B------:R-:W-:Y:S02]  /*0450*/  @P1 IMAD.IADD R6, R6, 0x1, -R3 ;  /* 0x0000000106061824 */ /* 0x000fe400078e0a03 */
[----:B------:R-:W-:-:S03]  /*0460*/  @P1 VIADD R4, R4, 0x1 ;  /* 0x0000000104041836 */ /* 0x000fc60000000000 */
[----:B------:R-:W-:Y:S01]  /*0470*/  ISETP.GE.U32.AND P2, PT, R6, R3, PT ;  /* 0x000000030600720c */ /* 0x000fe20003f46070 */
[----:B0-----:R-:W-:Y:S02]  /*0480*/  IMAD R11, R11, R7, RZ ;  /* 0x000000070b0b7224 */ /* 0x001fe400078e02ff */
[----:B------:R-:W-:-:S04]  /*0490*/  IMAD.MOV.U32 R6, RZ, RZ, RZ ;  /* 0x000000ffff067224 */ /* 0x000fc800078e00ff */
[----:B------:R-:W-:Y:S01]  /*04a0*/  IMAD.HI.U32 R7, R7, R11, R6 ;  /* 0x0000000b07077227 */ /* 0x000fe200078e0006 */
[----:B-1----:R-:W0:Y:S05]  /*04b0*/  MUFU.RCP R12, R12 ;  /* 0x0000000c000c7308 */ /* 0x002e2a0000001000 */
[----:B------:R-:W-:Y:S01]  /*04c0*/  @P2 VIADD R4, R4, 0x1 ;  /* 0x0000000104042836 */ /* 0x000fe20000000000 */
[----:B------:R-:W-:Y:S02]  /*04d0*/  @!P3 LOP3.LUT R4, RZ, R3, RZ, 0x33, !PT ;  /* 0x00000003ff04b212 */ /* 0x000fe400078e33ff */
[----:B------:R-:W-:-:S03]  /*04e0*/  ISETP.NE.U32.AND P3, PT, R5, RZ, PT ;  /* 0x000000ff0500720c */ /* 0x000fc60003f65070 */
[----:B------:R-:W-:-:S04]  /*04f0*/  IMAD.HI.U32 R6, R7, R4, RZ ;  /* 0x0000000407067227 */ /* 0x000fc800078e00ff */
[----:B------:R-:W-:Y:S01]  /*0500*/  VIADD R7, R3, 0x3 ;  /* 0x0000000303077836 */ /* 0x000fe20000000000 */
[----:B------:R-:W-:Y:S01]  /*0510*/  IADD3 R8, PT, PT, -R6, RZ, RZ ;  /* 0x000000ff06087210 */ /* 0x000fe20007ffe1ff */
[----:B0-----:R-:W-:Y:S02]  /*0520*/  VIADD R10, R12, 0xffffffe ;  /* 0x0ffffffe0c0a7836 */ /* 0x001fe40000000000 */
[----:B------:R-:W0:Y:S01]  /*0530*/  I2F.U32.RP R12, R7 ;  /* 0x00000007000c7306 */ /* 0x000e220000209000 */
[--C-:B------:R-:W-:Y:S01]  /*0540*/  IMAD.MOV R21, RZ, RZ, -R4.reuse ;  /* 0x000000ffff157224 */ /* 0x100fe200078e0a04 */
[----:B------:R-:W-:Y:S01]  /*0550*/  IADD3 R33, PT, PT, -R7, R24, RZ ;  /* 0x0000001807217210 */ /* 0x000fe20007ffe1ff */
[----:B------:R-:W-:Y:S02]  /*0560*/  IMAD R8, R5, R8, R4 ;  /* 0x0000000805087224 */ /* 0x000fe400078e0204 */
[----:B------:R-:W-:-:S03]  /*0570*/  IMAD R21, R3, R21, R0 ;  /* 0x0000001503157224 */ /* 0x000fc600078e0200 */
[----:B------:R-:W-:Y:S01]  /*0580*/  ISETP.GE.U32.AND P1, PT, R8, R5, PT ;  /* 0x000000050800720c */ /* 0x000fe20003f26070 */
[----:B------:R1:W2:Y:S08]  /*0590*/  F2I.FTZ.U32.TRUNC.NTZ R11, R10 ;  /* 0x0000000a000b7305 */ /* 0x0002b0000021f000 */
[----:B0-----:R-:W0:Y:S01]  /*05a0*/  MUFU.RCP R12, R12 ;  /* 0x0000000c000c7308 */ /* 0x001e220000001000 */
[----:B-1----:R-:W-:-:S03]  /*05b0*/  IMAD.MOV.U32 R10, RZ, RZ, RZ ;  /* 0x000000ffff0a7224 */ /* 0x002fc600078e00ff */
[----:B------:R-:W-:Y:S02]  /*05c0*/  @P1 IMAD.IADD R8, R8, 0x1, -R5 ;  /* 0x0000000108081824 */ /* 0x000fe400078e0a05 */
[----:B------:R-:W-:Y:S02]  /*05d0*/  @P1 VIADD R6, R6, 0x1 ;  /* 0x0000000106061836 */ /* 0x000fe40000000000 */
[----:B--2---:R-:W-:Y:S01]  /*05e0*/  IMAD R15, R15, R11, RZ ;  /* 0x0000000b0f0f7224 */ /* 0x004fe200078e02ff */
[----:B------:R-:W-:-:S03]  /*05f0*/  ISETP.GE.U32.AND P2, PT, R8, R5, PT ;  /* 0x000000050800720c */ /* 0x000fc60003f46070 */
[----:B------:R-:W-:-:S04]  /*0600*/  IMAD.HI.U32 R11, R11, R15, R10 ;  /* 0x0000000f0b0b7227 */ /* 0x000fc800078e000a */
[----:B------:R-:W-:-:S06]  /*0610*/  IMAD.MOV R15, RZ, RZ, -R7 ;  /* 0x000000ffff0f7224 */ /* 0x000fcc00078e0a07 */
[----:B------:R-:W-:Y:S01]  /*0620*/  @P2 VIADD R6, R6, 0x1 ;  /* 0x0000000106062836 */ /* 0x000fe20000000000 */
[----:B------:R-:W-:Y:S02]  /*0630*/  @!P3 LOP3.LUT R6, RZ, R5, RZ, 0x33, !PT ;  /* 0x00000005ff06b212 */ /* 0x000fe400078e33ff */
[----:B------:R-:W-:-:S03]  /*0640*/  ISETP.NE.U32.AND P3, PT, R9, RZ, PT ;  /* 0x000000ff0900720c */ /* 0x000fc60003f65070 */
[----:B------:R-:W-:-:S04]  /*0650*/  IMAD.HI.U32 R8, R11, R6, RZ ;  /* 0x000000060b087227 */ /* 0x000fc800078e00ff */
[----:B------:R-:W-:Y:S02]  /*0660*/  IMAD.MOV R10, RZ, RZ, -R8 ;  /* 0x000000ffff0a7224 */ /* 0x000fe400078e0a08 */
[----:B0-----:R-:W-:Y:S02]  /*0670*/  VIADD R11, R12, 0xffffffe ;  /* 0x0ffffffe0c0b7836 */ /* 0x001fe40000000000 */
[----:B------:R-:W-:-:S04]  /*0680*/  IMAD R10, R9, R10, R6 ;  /* 0x0000000a090a7224 */ /* 0x000fc800078e0206 */
[----:B------:R-:W0:Y:S01]  /*0690*/  F2I.FTZ.U32.TRUNC.NTZ R11, R11 ;  /* 0x0000000b000b7305 */ /* 0x000e22000021f000 */
[----:B------:R-:W-:-:S13]  /*06a0*/  ISETP.GE.U32.AND P1, PT, R10, R9, PT ;  /* 0x000000090a00720c */ /* 0x000fda0003f26070 */
[----:B------:R-:W-:Y:S02]  /*06b0*/  @P1 IMAD.IADD R10, R10, 0x1, -R9 ;  /* 0x000000010a0a1824 */ /* 0x000fe400078e0a09 */
[----:B------:R-:W-:Y:S02]  /*06c0*/  @P1 VIADD R8, R8, 0x1 ;  /* 0x0000000108081836 */ /* 0x000fe40000000000 */
[----:B0-----:R-:W-:Y:S01]  /*06d0*/  IMAD R15, R15, R11, RZ ;  /* 0x0000000b0f0f7224 */ /* 0x001fe200078e02ff */
[----:B------:R-:W-:Y:S01]  /*06e0*/  ISETP.GE.U32.AND P2, PT, R10, R9, PT ;  /* 0x000000090a00720c */ /* 0x000fe20003f46070 */
[----:B------:R-:W-:-:S04]  /*06f0*/  IMAD.MOV.U32 R10, RZ, RZ, RZ ;  /* 0x000000ffff0a7224 */ /* 0x000fc800078e00ff */
[----:B------:R-:W-:-:S04]  /*0700*/  IMAD.HI.U32 R15, R11, R15, R10 ;  /* 0x0000000f0b0f7227 */ /* 0x000fc800078e000a */
[----:B------:R-:W-:-:S04]  /*0710*/  IMAD R11, R6, R3, R6 ;  /* 0x00000003060b7224 */ /* 0x000fc800078e0206 */
[----:B------:R-:W-:Y:S01]  /*0720*/  @P2 VIADD R8, R8, 0x1 ;  /* 0x0000000108082836 */ /* 0x000fe20000000000 */
[----:B------:R-:W-:Y:S01]  /*0730*/  @!P3 LOP3.LUT R8, RZ, R9, RZ, 0x33, !PT ;  /* 0x00000009ff08b212 */ /* 0x000fe200078e33ff */
[----:B------:R-:W-:Y:S01]  /*0740*/  IMAD.IADD R25, R4, 0x1, -R11 ;  /* 0x0000000104197824 */ /* 0x000fe200078e0a0b */
[----:B------:R-:W-:Y:S01]  /*0750*/  ISETP.NE.U32.AND P3, PT, R7, RZ, PT ;  /* 0x000000ff0700720c */ /* 0x000fe20003f65070 */
[----:B------:R-:W-:Y:S02]  /*0760*/  IMAD.IADD R11, R24, 0x1, -R3 ;  /* 0x00000001180b7824 */ /* 0x000fe400078e0a03 */
[----:B------:R-:W-:-:S04]  /*0770*/  IMAD.HI.U32 R12, R15, R8, RZ ;  /* 0x000000080f0c7227 */ /* 0x000fc800078e00ff */
[----:B------:R-:W-:Y:S02]  /*0780*/  IMAD.MOV R10, RZ, RZ, -R12 ;  /* 0x000000ffff0a7224 */ /* 0x000fe400078e0a0c */
[--C-:B------:R-:W-:Y:S02]  /*0790*/  IMAD.MOV R27, RZ, RZ, -R8.reuse ;  /* 0x000000ffff1b7224 */ /* 0x100fe400078e0a08 */
[----:B------:R-:W-:Y:S02]  /*07a0*/  IMAD R10, R7, R10, R8 ;  /* 0x0000000a070a7224 */ /* 0x000fe400078e0208 */
[----:B------:R-:W-:Y:S02]  /*07b0*/  IMAD.IADD R15, R24, 0x1, -R5 ;  /* 0x00000001180f7824 */ /* 0x000fe400078e0a05 */
[----:B------:R-:W-:Y:S01]  /*07c0*/  IMAD R27, R9, R27, R6 ;  /* 0x0000001b091b7224 */ /* 0x000fe200078e0206 */
[----:B------:R-:W-:Y:S01]  /*07d0*/  ISETP.GE.U32.AND P1, PT, R10, R7, PT ;  /* 0x000000070a00720c */ /* 0x000fe20003f26070 */
[----:B------:R-:W-:-:S04]  /*07e0*/  IMAD.WIDE.U32 R4, R11, 0x4, R16 ;  /* 0x000000040b047825 */ /* 0x000fc800078e0010 */
[----:B------:R-:W-:Y:S01]  /*07f0*/  VIADD R3, R3, 0x4 ;  /* 0x0000000403037836 */ /* 0x000fe20000000000 */
[----:B------:R0:W-:Y:S07]  /*0800*/  ST.E desc[UR4][R4.64], R21 ;  /* 0x0000001504007985 */ /* 0x0001ee000c101904 */
[----:B------:R-:W-:Y:S02]  /*0810*/  @P1 IMAD.IADD R10, R10, 0x1, -R7 ;  /* 0x000000010a0a1824 */ /* 0x000fe400078e0a07 */
[----:B------:R-:W-:Y:S01]  /*0820*/  @P1 VIADD R12, R12, 0x1 ;  /* 0x000000010c0c1836 */ /* 0x000fe20000000000 */
[----:B------:R-:W-:-:S02]  /*0830*/  ISETP.NE.AND P1, PT, R7, R2, PT ;  /* 0x000000020700720c */ /* 0x000fc40003f25270 */
[----:B------:R-:W-:Y:S01]  /*0840*/  ISETP.GE.U32.AND P2, PT, R10, R7, PT ;  /* 0x000000070a00720c */ /* 0x000fe20003f46070 */
[----:B------:R-:W-:-:S12]  /*0850*/  IMAD.WIDE.U32 R10, R29, 0x4, R16 ;  /* 0x000000041d0a7825 */ /* 0x000fd800078e0010 */
[----:B------:R-:W-:Y:S01]  /*0860*/  @P2 VIADD R12, R12, 0x1 ;  /* 0x000000010c0c2836 */ /* 0x000fe20000000000 */
[----:B------:R-:W-:-:S05]  /*0870*/  @!P3 LOP3.LUT R12, RZ, R7, RZ, 0x33, !PT ;  /* 0x00000007ff0cb212 */ /* 0x000fca00078e33ff */
[--C-:B------:R-:W-:Y:S02]  /*0880*/  IMAD.MOV R31, RZ, RZ, -R12.reuse ;  /* 0x000000ffff1f7224 */ /* 0x100fe400078e0a0c */
[----:B------:R-:W-:Y:S02]  /*0890*/  IMAD.MOV.U32 R0, RZ, RZ, R12 ;  /* 0x000000ffff007224 */ /* 0x000fe400078e000c */
[----:B------:R-:W-:Y:S02]  /*08a0*/  IMAD R31, R7, R31, R8 ;  /* 0x0000001f071f7224 */ /* 0x000fe400078e0208 */
[----:B------:R-:W-:-:S04]  /*08b0*/  IMAD.WIDE.U32 R8, R15, 0x4, R16 ;  /* 0x000000040f087825 */ /* 0x000fc800078e0010 */
[----:B------:R-:W-:Y:S01]  /*08c0*/  IMAD.WIDE.U32 R14, R33, 0x4, R16 ;  /* 0x00000004210e7825 */ /* 0x000fe200078e0010 */
[----:B------:R0:W-:Y:S04]  /*08d0*/  ST.E desc[UR6][R8.64], R25 ;  /* 0x0000001908007985 */ /* 0x0001e8000c101906 */
[----:B------:R0:W-:Y:S04]  /*08e0*/  ST.E desc[UR8][R10.64], R27 ;  /* 0x0000001b0a007985 */ /* 0x0001e8000c101908 */
[----:B------:R0:W-:Y:S01]  /*08f0*/  ST.E desc[UR10][R14.64], R31 ;  /* 0x0000001f0e007985 */ /* 0x0001e2000c10190a */
[----:B------:R-:W-:Y:S05]  /*0900*/  @P1 BRA `(.L_x_3) ;  /* 0xfffffff800541947 */ /* 0x000fea000383ffff */
[----:B------:R-:W-:Y:S05]  /*0910*/  BSYNC.RECONVERGENT B0 ;  /* 0x0000000000007941 */ /* 0x000fea0003800200 */
.L_x_2:
[----:B------:R-:W-:Y:S05]  /*0920*/  @!P0 BRA `(.L_x_1) ;  /* 0x0000000400508947 */ /* 0x000fea0003800000 */
[----:B------:R-:W-:Y:S02]  /*0930*/  ISETP.NE.AND P1, PT, R13, 0x1, PT ;  /* 0x000000010d00780c */ /* 0x000fe40003f25270 */
[----:B------:R-:W-:-:S04]  /*0940*/  LOP3.LUT R2, R24, 0x1, RZ, 0xc0, !PT ;  /* 0x0000000118027812 */ /* 0x000fc800078ec0ff */
[----:B------:R-:W-:-:S07]  /*0950*/  ISETP.NE.U32.AND P0, PT, R2, 0x1, PT ;  /* 0x000000010200780c */ /* 0x000fce0003f05070 */
[----:B------:R-:W-:Y:S06]  /*0960*/  @!P1 BRA `(.L_x_4) ;  /* 0x0000000000d49947 */ /* 0x000fec0003800000 */
[----:B------:R-:W1:Y:S01]  /*0970*/  I2F.U32.RP R2, R3 ;  /* 0x0000000300027306 */ /* 0x000e620000209000 */
[C---:B------:R-:W-:Y:S01]  /*0980*/  VIADD R7, R3.reuse, 0x1 ;  /* 0x0000000103077836 */ /* 0x040fe20000000000 */
[----:B------:R-:W-:Y:S01]  /*0990*/  ISETP.NE.U32.AND P3, PT, R3, RZ, PT ;  /* 0x000000ff0300720c */ /* 0x000fe20003f65070 */
[----:B0-----:R-:W-:Y:S01]  /*09a0*/  IMAD.MOV R9, RZ, RZ, -R3 ;  /* 0x000000ffff097224 */ /* 0x001fe200078e0a03 */
[C---:B------:R-:W-:Y:S02]  /*09b0*/  R2UR UR4, R18.reuse ;  /* 0x00000000120472ca */ /* 0x040fe400000e0000 */
[C---:B------:R-:W-:Y:S02]  /*09c0*/  R2UR UR5, R19.reuse ;  /* 0x00000000130572ca */ /* 0x040fe400000e0000 */
[----:B------:R-:W0:Y:S01]  /*09d0*/  I2F.U32.RP R8, R7 ;  /* 0x0000000700087306 */ /* 0x000e220000209000 */
[----:B------:R-:W-:Y:S02]  /*09e0*/  R2UR UR6, R18 ;  /* 0x00000000120672ca */ /* 0x000fe400000e0000 */
[----:B------:R-:W-:-:S05]  /*09f0*/  R2UR UR7, R19 ;  /* 0x00000000130772ca */ /* 0x000fca00000e0000 */
[----:B-1----:R-:W1:Y:S08]  /*0a00*/  MUFU.RCP R2, R2 ;  /* 0x0000000200027308 */ /* 0x002e700000001000 */
[----:B0-----:R-:W-:Y:S01]  /*0a10*/  MUFU.RCP R8, R8 ;  /* 0x0000000800087308 */ /* 0x001fe20000001000 */
[----:B-1----:R-:W-:-:S07]  /*0a20*/  VIADD R4, R2, 0xffffffe ;  /* 0x0ffffffe02047836 */ /* 0x002fce0000000000 */
[----:B------:R0:W1:Y:S02]  /*0a30*/  F2I.FTZ.U32.TRUNC.NTZ R5, R4 ;  /* 0x0000000400057305 */ /* 0x000064000021f000 */
[----:B0-----:R-:W-:Y:S02]  /*0a40*/  IMAD.MOV.U32 R4, RZ, RZ, RZ ;  /* 0x000000ffff047224 */ /* 0x001fe400078e00ff */
[----:B-1----:R-:W-:-:S04]  /*0a50*/  IMAD R9, R9, R5, RZ ;  /* 0x0000000509097224 */ /* 0x002fc800078e02ff */
[----:B------:R-:W-:-:S04]  /*0a60*/  IMAD.HI.U32 R5, R5, R9, R4 ;  /* 0x0000000905057227 */ /* 0x000fc800078e0004 */
[----:B------:R-:W-:Y:S02]  /*0a70*/  VIADD R4, R8, 0xffffffe ;  /* 0x0ffffffe08047836 */ /* 0x000fe40000000000 */
[----:B------:R-:W-:Y:S02]  /*0a80*/  IMAD.HI.U32 R6, R5, R0, RZ ;  /* 0x0000000005067227 */ /* 0x000fe400078e00ff */
[----:B------:R0:W1:Y:S02]  /*0a90*/  F2I.FTZ.U32.TRUNC.NTZ R5, R4 ;  /* 0x0000000400057305 */ /* 0x000064000021f000 */
[----:B------:R-:W-:Y:S02]  /*0aa0*/  IMAD.MOV R2, RZ, RZ, -R6 ;  /* 0x000000ffff027224 */ /* 0x000fe400078e0a06 */
[----:B------:R-:W-:Y:S02]  /*0ab0*/  IMAD.MOV R9, RZ, RZ, -R7 ;  /* 0x000000ffff097224 */ /* 0x000fe400078e0a07 */
[----:B------:R-:W-:-:S02]  /*0ac0*/  IMAD R2, R3, R2, R0 ;  /* 0x0000000203027224 */ /* 0x000fc400078e0200 */
[----:B0-----:R-:W-:-:S03]  /*0ad0*/  IMAD.MOV.U32 R4, RZ, RZ, RZ ;  /* 0x000000ffff047224 */ /* 0x001fc600078e00ff */
[----:B------:R-:W-:Y:S01]  /*0ae0*/  ISETP.GE.U32.AND P1, PT, R2, R3, PT ;  /* 0x000000030200720c */ /* 0x000fe20003f26070 */
[----:B-1----:R-:W-:-:S04]  /*0af0*/  IMAD R9, R9, R5, RZ ;  /* 0x0000000509097224 */ /* 0x002fc800078e02ff */
[----:B------:R-:W-:-:S08]  /*0b00*/  IMAD.HI.U32 R5, R5, R9, R4 ;  /* 0x0000000905057227 */ /* 0x000fd000078e0004 */
[----:B------:R-:W-:Y:S02]  /*0b10*/  @P1 IMAD.IADD R2, R2, 0x1, -R3 ;  /* 0x0000000102021824 */ /* 0x000fe400078e0a03 */
[----:B------:R-:W-:-:S03]  /*0b20*/  @P1 VIADD R6, R6, 0x1 ;  /* 0x0000000106061836 */ /* 0x000fc60000000000 */
[----:B------:R-:W-:-:S13]  /*0b30*/  ISETP.GE.U32.AND P2, PT, R2, R3, PT ;  /* 0x000000030200720c */ /* 0x000fda0003f46070 */
[----:B------:R-:W-:Y:S01]  /*0b40*/  @P2 VIADD R6, R6, 0x1 ;  /* 0x0000000106062836 */ /* 0x000fe20000000000 */
[----:B------:R-:W-:Y:S02]  /*0b50*/  @!P3 LOP3.LUT R6, RZ, R3, RZ, 0x33, !PT ;  /* 0x00000003ff06b212 */ /* 0x000fe400078e33ff */
[----:B------:R-:W-:-:S03]  /*0b60*/  ISETP.NE.U32.AND P3, PT, R7, RZ, PT ;  /* 0x000000ff0700720c */ /* 0x000fc60003f65070 */
[----:B------:R-:W-:-:S04]  /*0b70*/  IMAD.HI.U32 R2, R5, R6, RZ ;  /* 0x0000000605027227 */ /* 0x000fc800078e00ff */
[----:B------:R-:W-:Y:S02]  /*0b80*/  IMAD.MOV R4, RZ, RZ, -R2 ;  /* 0x000000ffff047224 */ /* 0x000fe400078e0a02 */
[--C-:B------:R-:W-:Y:S02]  /*0b90*/  IMAD.MOV R9, RZ, RZ, -R6.reuse ;  /* 0x000000ffff097224 */ /* 0x100fe400078e0a06 */
[----:B------:R-:W-:Y:S02]  /*0ba0*/  IMAD R4, R7, R4, R6 ;  /* 0x0000000407047224 */ /* 0x000fe400078e0206 */
[----:B------:R-:W-:Y:S02]  /*0bb0*/  IMAD.IADD R5, R24, 0x1, -R3 ;  /* 0x0000000118057824 */ /* 0x000fe400078e0a03 */
[----:B------:R-:W-:Y:S01]  /*0bc0*/  IMAD R9, R3, R9, R0 ;  /* 0x0000000903097224 */ /* 0x000fe200078e0200 */
[----:B------:R-:W-:-:S13]  /*0bd0*/  ISETP.GE.U32.AND P1, PT, R4, R7, PT ;  /* 0x000000070400720c */ /* 0x000fda0003f26070 */
[----:B------:R-:W-:Y:S02]  /*0be0*/  @P1 IMAD.IADD R4, R4, 0x1, -R7 ;  /* 0x0000000104041824 */ /* 0x000fe400078e0a07 */
[----:B------:R-:W-:-:S03]  /*0bf0*/  @P1 VIADD R2, R2, 0x1 ;  /* 0x0000000102021836 */ /* 0x000fc60000000000 */
[----:B------:R-:W-:Y:S01]  /*0c00*/  ISETP.GE.U32.AND P2, PT, R4, R7, PT ;  /* 0x000000070400720c */ /* 0x000fe20003f46070 */
[----:B------:R-:W-:-:S05]  /*0c10*/  IMAD.WIDE.U32 R4, R5, 0x4, R16 ;  /* 0x0000000405047825 */ /* 0x000fca00078e0010 */
[----:B------:R1:W-:Y:S07]  /*0c20*/  ST.E desc[UR4][R4.64], R9 ;  /* 0x0000000904007985 */ /* 0x0003ee000c101904 */
[----:B------:R-:W-:Y:S01]  /*0c30*/  @P2 VIADD R2, R2, 0x1 ;  /* 0x0000000102022836 */ /* 0x000fe20000000000 */
[----:B------:R-:W-:Y:S01]  /*0c40*/  @!P3 LOP3.LUT R2, RZ, R7, RZ, 0x33, !PT ;  /* 0x00000007ff02b212 */ /* 0x000fe200078e33ff */
[----:B------:R-:W-:-:S04]  /*0c50*/  IMAD.IADD R7, R24, 0x1, -R7 ;  /* 0x0000000118077824 */ /* 0x000fc800078e0a07 */
[--C-:B------:R-:W-:Y:S02]  /*0c60*/  IMAD R11, R3, R2, R2.reuse ;  /* 0x00000002030b7224 */ /* 0x100fe400078e0202 */
[----:B------:R-:W-:Y:S02]  /*0c70*/  IMAD.MOV.U32 R0, RZ, RZ, R2 ;  /* 0x000000ffff007224 */ /* 0x000fe400078e0002 */
[----:B------:R-:W-:Y:S02]  /*0c80*/  IMAD.IADD R11, R6, 0x1, -R11 ;  /* 0x00000001060b7824 */ /* 0x000fe400078e0a0b */
[----:B------:R-:W-:-:S04]  /*0c90*/  IMAD.WIDE.U32 R6, R7, 0x4, R16 ;  /* 0x0000000407067825 */ /* 0x000fc800078e0010 */
[----:B------:R-:W-:Y:S01]  /*0ca0*/  VIADD R3, R3, 0x2 ;  /* 0x0000000203037836 */ /* 0x000fe20000000000 */
[----:B------:R1:W-:Y:S06]  /*0cb0*/  ST.E desc[UR6][R6.64], R11 ;  /* 0x0000000b06007985 */ /* 0x0003ec000c101906 */
.L_x_4:
[----:B------:R-:W-:Y:S05]  /*0cc0*/  @P0 BRA `(.L_x_1) ;  /* 0x0000000000680947 */ /* 0x000fea0003800000 */
[----:B------:R-:W2:Y:S01]  /*0cd0*/  I2F.U32.RP R2, R3 ;  /* 0x0000000300027306 */ /* 0x000ea20000209000 */
[----:B------:R-:W-:Y:S02]  /*0ce0*/  ISETP.NE.U32.AND P2, PT, R3, RZ, PT ;  /* 0x000000ff0300720c */ /* 0x000fe40003f45070 */
[----:B------:R-:W-:Y:S02]  /*0cf0*/  R2UR UR4, R18 ;  /* 0x00000000120472ca */ /* 0x000fe400000e0000 */
[----:B------:R-:W-:-:S03]  /*0d00*/  R2UR UR5, R19 ;  /* 0x00000000130572ca */ /* 0x000fc600000e0000 */
[----:B--2---:R-:W0:Y:S02]  /*0d10*/  MUFU.RCP R2, R2 ;  /* 0x0000000200027308 */ /* 0x004e240000001000 */
[----:B01----:R-:W-:-:S06]  /*0d20*/  VIADD R4, R2, 0xffffffe ;  /* 0x0ffffffe02047836 */ /* 0x003fcc0000000000 */
[----:B------:R0:W1:Y:S02]  /*0d30*/  F2I.FTZ.U32.TRUNC.NTZ R5, R4 ;  /* 0x0000000400057305 */ /* 0x000064000021f000 */
[----:B0-----:R-:W-:Y:S02]  /*0d40*/  HFMA2 R4, -RZ, RZ, 0, 0 ;  /* 0x00000000ff047431 */ /* 0x001fe400000001ff */
[----:B-1----:R-:W-:-:S04]  /*0d50*/  IMAD.MOV R6, RZ, RZ, -R5 ;  /* 0x000000ffff067224 */ /* 0x002fc800078e0a05 */
[----:B------:R-:W-:-:S04]  /*0d60*/  IMAD R7, R6, R3, RZ ;  /* 0x0000000306077224 */ /* 0x000fc800078e02ff */
[----:B------:R-:W-:-:S06]  /*0d70*/  IMAD.HI.U32 R5, R5, R7, R4 ;  /* 0x0000000705057227 */ /* 0x000fcc00078e0004 */
[----:B------:R-:W-:-:S04]  /*0d80*/  IMAD.HI.U32 R6, R5, R0, RZ ;  /* 0x0000000005067227 */ /* 0x000fc800078e00ff */
[----:B------:R-:W-:Y:S02]  /*0d90*/  IMAD.MOV R8, RZ, RZ, -R6 ;  /* 0x000000ffff087224 */ /* 0x000fe400078e0a06 */
[----:B------:R-:W-:Y:S02]  /*0da0*/  IMAD.IADD R5, R24, 0x1, -R3 ;  /* 0x0000000118057824 */ /* 0x000fe400078e0a03 */
[----:B------:R-:W-:Y:S02]  /*0db0*/  IMAD R8, R3, R8, R0 ;  /* 0x0000000803087224 */ /* 0x000fe400078e0200 */
[----:B------:R-:W-:-:S03]  /*0dc0*/  IMAD.WIDE.U32 R4, R5, 0x4, R16 ;  /* 0x0000000405047825 */ /* 0x000fc600078e0010 */
[----:B------:R-:W-:-:S13]  /*0dd0*/  ISETP.GE.U32.AND P0, PT, R8, R3, PT ;  /* 0x000000030800720c */ /* 0x000fda0003f06070 */
[----:B------:R-:W-:Y:S02]  /*0de0*/  @P0 IMAD.IADD R8, R8, 0x1, -R3 ;  /* 0x0000000108080824 */ /* 0x000fe400078e0a03 */
[----:B------:R-:W-:-:S03]  /*0df0*/  @P0 VIADD R6, R6, 0x1 ;  /* 0x0000000106060836 */ /* 0x000fc60000000000 */
[----:B------:R-:W-:-:S13]  /*0e00*/  ISETP.GE.U32.AND P1, PT, R8, R3, PT ;  /* 0x000000030800720c */ /* 0x000fda0003f26070 */
[----:B------:R-:W-:Y:S01]  /*0e10*/  @P1 VIADD R6, R6, 0x1 ;  /* 0x0000000106061836 */ /* 0x000fe20000000000 */
[----:B------:R-:W-:-:S05]  /*0e20*/  @!P2 LOP3.LUT R6, RZ, R3, RZ, 0x33, !PT ;  /* 0x00000003ff06a212 */ /* 0x000fca00078e33ff */
[----:B------:R-:W-:-:S04]  /*0e30*/  IMAD.MOV R2, RZ, RZ, -R6 ;  /* 0x000000ffff027224 */ /* 0x000fc800078e0a06 */
[----:B------:R-:W-:Y:S02]  /*0e40*/  IMAD R3, R3, R2, R0 ;  /* 0x0000000203037224 */ /* 0x000fe400078e0200 */
[----:B------:R-:W-:-:S03]  /*0e50*/  IMAD.MOV.U32 R0, RZ, RZ, R6 ;  /* 0x000000ffff007224 */ /* 0x000fc600078e0006 */
[----:B------:R2:W-:Y:S04]  /*0e60*/  ST.E desc[UR4][R4.64], R3 ;  /* 0x0000000304007985 */ /* 0x0005e8000c101904 */
.L_x_1:
[----:B------:R-:W-:Y:S01]  /*0e70*/  ISETP.NE.AND P0, PT, R0, RZ, PT ;  /* 0x000000ff0000720c */ /* 0x000fe20003f05270 */
[----:B------:R-:W-:-:S12]  /*0e80*/  BSSY.RECONVERGENT B6, `(.L_x_5) ;  /* 0x0000761000067945 */ /* 0x000fd80003800200 */
[----:B------:R-:W-:Y:S05]  /*0e90*/  @P0 BRA `(.L_x_6) ;  /* 0x00000074007c0947 */ /* 0x000fea0003800000 */
[----:B------:R-:W-:Y:S01]  /*0ea0*/  MOV R0, 0x0 ;  /* 0x0000000000007802 */ /* 0x000fe20000000f00 */
[----:B-1----:R-:W-:Y:S02]  /*0eb0*/  IMAD.U32 R7, RZ, RZ, UR37 ;  /* 0x00000025ff077e24 */ /* 0x002fe4000f8e00ff */
[----:B0-2---:R-:W-:Y:S01]  /*0ec0*/  IMAD.U32 R5, RZ, RZ, UR37 ;  /* 0x00000025ff057e24 */ /* 0x005fe2000f8e00ff */
[----:B------:R0:W1:Y:S01]  /*0ed0*/  LDC.64 R2, c[0x4][R0] ;  /* 0x0100000000027b82 */ /* 0x0000620000000a00 */
[----:B------:R-:W-:Y:S02]  /*0ee0*/  IMAD.U32 R4, RZ, RZ, UR36 ;  /* 0x00000024ff047e24 */ /* 0x000fe4000f8e00ff */
[----:B------:R-:W-:Y:S02]  /*0ef0*/  IMAD.U32 R6, RZ, RZ, UR36 ;  /* 0x00000024ff067e24 */ /* 0x000fe4000f8e00ff */
[----:B------:R-:W-:-:S07]  /*0f00*/  IMAD.MOV.U32 R5, RZ, RZ, R7 ;  /* 0x000000ffff057224 */ /* 0x000fce00078e0007 */
[----:B------:R-:W-:-:S07]  /*0f10*/  LEPC R20, `(.L_x_7) ;  /* 0x000000001014794e */ /* 0x000fce0000000000 */
[----:B01----:R-:W-:Y:S05]  /*0f20*/  CALL.ABS.NOINC R2 ;  /* 0x0000000002007343 */ /* 0x003fea0003c00000 */
.L_x_7:
[----:B------:R-:W-:-:S13]  /*0f30*/  ISETP.NE.AND P6, PT, R24, RZ, PT ;  /* 0x000000ff1800720c */ /* 0x000fda0003fc5270 */
[----:B------:R-:W-:Y:S05]  /*0f40*/  @!P6 BRA `(.L_x_8) ;  /* 0x0000000c001ce947 */ /* 0x000fea0003800000 */
[----:B------:R-:W0:Y:S02]  /*0f50*/  LDC R3, c[0x0][0x390] ;  /* 0x0000e400ff037b82 */ /* 0x000e240000000800 */
[C---:B0-----:R-:W-:Y:S01]  /*0f60*/  VIADD R0, R3.reuse, 0xffffffff ;  /* 0xffffffff03007836 */ /* 0x041fe20000000000 */
[----:B------:R-:W-:-:S04]  /*0f70*/  LOP3.LUT R15, R3, 0x3, RZ, 0xc0, !PT ;  /* 0x00000003030f7812 */ /* 0x000fc800078ec0ff */
[----:B------:R-:W-:Y:S01]  /*0f80*/  ISETP.GE.U32.AND P1, PT, R0, 0x3, PT ;  /* 0x000000030000780c */ /* 0x000fe20003f26070 */
[----:B------:R-:W-:Y:S01]  /*0f90*/  IMAD.MOV.U32 R0, RZ, RZ, 0x1 ;  /* 0x00000001ff007424 */ /* 0x000fe200078e00ff */
[----:B------:R-:W-:-:S11]  /*0fa0*/  ISETP.NE.AND P0, PT, R15, RZ, PT ;  /* 0x000000ff0f00720c */ /* 0x000fd60003f05270 */
[----:B------:R-:W-:Y:S05]  /*0fb0*/  @!P1 BRA `(.L_x_9) ;  /* 0x0000000400bc9947 */ /* 0x000fea0003800000 */
[----:B------:R-:W-:Y:S01]  /*0fc0*/  BSSY.RECONVERGENT B0, `(.L_x_9) ;  /* 0x000006e000007945 */ /* 0x000fe20003800200 */
[----:B------:R-:W-:Y:S01]  /*0fd0*/  LOP3.LUT R2, R3, 0xfffffffc, RZ, 0xc0, !PT ;  /* 0xfffffffc03027812 */ /* 0x000fe200078ec0ff */
[----:B------:R-:W-:-:S07]  /*0fe0*/  IMAD.MOV.U32 R0, RZ, RZ, 0x1 ;  /* 0x00000001ff007424 */ /* 0x000fce00078e00ff */
.L_x_10:
        /* <DEDUP_REMOVED lines=20> */
[----:B------:R-:W-:Y:S02]  /*1130*/  VIADD R8, R0, 0x2 ;  /* 0x0000000200087836 */ /* 0x000fe40000000000 */
[----:B------:R-:W-:Y:S02]  /*1140*/  IMAD.HI.U32 R9, R10, R23, RZ ;  /* 0x000000170a097227 */ /* 0x000fe400078e00ff */
[----:B------:R-:W0:Y:S02]  /*1150*/  I2F.U32.RP R14, R8 ;  /* 0x00000008000e7306 */ /* 0x000e240000209000 */
[----:B------:R-:W-:Y:S02]  /*1160*/  IMAD.MOV R7, RZ, RZ, -R9 ;  /* 0x000000ffff077224 */ /* 0x000fe400078e0a09 */
[----:B------:R-:W-:Y:S02]  /*1170*/  VIADD R10, R12, 0xffffffe ;  /* 0x0ffffffe0c0a7836 */ /* 0x000fe40000000000 */
[----:B------:R-:W-:-:S02]  /*1180*/  IMAD R7, R0, R7, R23 ;  /* 0x0000000700077224 */ /* 0x000fc400078e0217 */
[----:B------:R1:W-:Y:S01]  /*1190*/  F2I.FTZ.U32.TRUNC.NTZ R11, R10 ;  /* 0x0000000a000b7305 */ /* 0x0003e2000021f000 */
[----:B------:R-:W-:Y:S02]  /*11a0*/  IMAD.MOV R21, RZ, RZ, -R8 ;  /* 0x000000ffff157224 */ /* 0x000fe400078e0a08 */
[----:B------:R-:W-:-:S05]  /*11b0*/  ISETP.GE.U32.AND P1, PT, R7, R0, PT ;  /* 0x000000000700720c */ /* 0x000fca0003f26070 */
[----:B0-----:R-:W0:Y:S01]  /*11c0*/  MUFU.RCP R14, R14 ;  /* 0x0000000e000e7308 */ /* 0x001e220000001000 */
[----:B-1----:R-:W-:-:S07]  /*11d0*/  IMAD.MOV.U32 R10, RZ, RZ, RZ ;  /* 0x000000ffff0a7224 */ /* 0x002fce00078e00ff */
[----:B------:R-:W-:Y:S02]  /*11e0*/  @P1 IMAD.IADD R7, R7, 0x1, -R0 ;  /* 0x0000000107071824 */ /* 0x000fe400078e0a00 */
[----:B------:R-:W-:-:S03]  /*11f0*/  @P1 VIADD R9, R9, 0x1 ;  /* 0x0000000109091836 */ /* 0x000fc60000000000 */
[----:B------:R-:W-:Y:S01]  /*1200*/  ISETP.GE.U32.AND P2, PT, R7, R0, PT ;  /* 0x000000000700720c */ /* 0x000fe20003f46070 */
[----:B------:R-:W-:Y:S02]  /*1210*/  IMAD.MOV R7, RZ, RZ, -R6 ;  /* 0x000000ffff077224 */ /* 0x000fe400078e0a06 */
[----:B0-----:R-:W-:Y:S02]  /*1220*/  VIADD R12, R14, 0xffffffe ;  /* 0x0ffffffe0e0c7836 */ /* 0x001fe40000000000 */
[----:B------:R-:W-:Y:S02]  /*1230*/  IMAD R7, R7, R11, RZ ;  /* 0x0000000b07077224 */ /* 0x000fe400078e02ff */
[----:B------:R0:W1:Y:S02]  /*1240*/  F2I.FTZ.U32.TRUNC.NTZ R13, R12 ;  /* 0x0000000c000d7305 */ /* 0x000064000021f000 */
[----:B------:R-:W-:-:S04]  /*1250*/  IMAD.HI.U32 R10, R11, R7, R10 ;  /* 0x000000070b0a7227 */ /* 0x000fc800078e000a */
[----:B------:R-:W-:Y:S02]  /*1260*/  @P2 IADD3 R9, PT, PT, R9, 0x1, RZ ;  /* 0x0000000109092810 */ /* 0x000fe40007ffe0ff */
[----:B------:R-:W-:Y:S02]  /*1270*/  @!P3 LOP3.LUT R9, RZ, R0, RZ, 0x33, !PT ;  /* 0x00000000ff09b212 */ /* 0x000fe400078e33ff */
[----:B------:R-:W-:Y:S01]  /*1280*/  ISETP.NE.U32.AND P3, PT, R6, RZ, PT ;  /* 0x000000ff0600720c */ /* 0x000fe20003f65070 */
[----:B0-----:R-:W-:Y:S02]  /*1290*/  IMAD.MOV.U32 R12, RZ, RZ, RZ ;  /* 0x000000ffff0c7224 */ /* 0x001fe400078e00ff */
[----:B------:R-:W-:-:S04]  /*12a0*/  IMAD.HI.U32 R11, R10, R9, RZ ;  /* 0x000000090a0b7227 */ /* 0x000fc800078e00ff */
[----:B------:R-:W-:Y:S02]  /*12b0*/  IMAD.MOV R7, RZ, RZ, -R11 ;  /* 0x000000ffff077224 */ /* 0x000fe400078e0a0b */
[----:B-1----:R-:W-:Y:S02]  /*12c0*/  IMAD R21, R21, R13, RZ ;  /* 0x0000000d15157224 */ /* 0x002fe400078e02ff */
[----:B------:R-:W-:Y:S02]  /*12d0*/  IMAD R7, R6, R7, R9 ;  /* 0x0000000706077224 */ /* 0x000fe400078e0209 */
[----:B------:R-:W-:-:S03]  /*12e0*/  IMAD.HI.U32 R10, R13, R21, R12 ;  /* 0x000000150d0a7227 */ /* 0x000fc600078e000c */
[----:B------:R-:W-:Y:S01]  /*12f0*/  ISETP.GE.U32.AND P1, PT, R7, R6, PT ;  /* 0x000000060700720c */ /* 0x000fe20003f26070 */
[----:B------:R-:W-:-:S04]  /*1300*/  IMAD.MOV R25, RZ, RZ, -R9 ;  /* 0x000000ffff197224 */ /* 0x000fc800078e0a09 */
[----:B------:R-:W-:-:S08]  /*1310*/  IMAD R25, R0, R25, R23 ;  /* 0x0000001900197224 */ /* 0x000fd000078e0217 */
[----:B------:R-:W-:Y:S02]  /*1320*/  @P1 IMAD.IADD R7, R7, 0x1, -R6 ;  /* 0x0000000107071824 */ /* 0x000fe400078e0a06 */
[----:B------:R-:W-:-:S03]  /*1330*/  @P1 VIADD R11, R11, 0x1 ;  /* 0x000000010b0b1836 */ /* 0x000fc60000000000 */
[----:B------:R-:W-:Y:S01]  /*1340*/  ISETP.GE.U32.AND P2, PT, R7, R6, PT ;  /* 0x000000060700720c */ /* 0x000fe20003f46070 */
[----:B------:R-:W-:-:S04]  /*1350*/  VIADD R7, R0, 0x3 ;  /* 0x0000000300077836 */ /* 0x000fc80000000000 */
[----:B------:R-:W0:Y:S08]  /*1360*/  I2F.U32.RP R14, R7 ;  /* 0x00000007000e7306 */ /* 0x000e300000209000 */
[----:B------:R-:W-:Y:S01]  /*1370*/  @P2 VIADD R11, R11, 0x1 ;  /* 0x000000010b0b2836 */ /* 0x000fe20000000000 */
[----:B------:R-:W-:Y:S02]  /*1380*/  @!P3 LOP3.LUT R11, RZ, R6, RZ, 0x33, !PT ;  /* 0x00000006ff0bb212 */ /* 0x000fe400078e33ff */
[----:B------:R-:W-:-:S03]  /*1390*/  ISETP.NE.U32.AND P3, PT, R8, RZ, PT ;  /* 0x000000ff0800720c */ /* 0x000fc60003f65070 */
[----:B------:R-:W-:Y:S01]  /*13a0*/  IMAD.HI.U32 R10, R10, R11, RZ ;  /* 0x0000000b0a0a7227 */ /* 0x000fe200078e00ff */
[----:B0-----:R-:W0:Y:S03]  /*13b0*/  MUFU.RCP R14, R14 ;  /* 0x0000000e000e7308 */ /* 0x001e260000001000 */
[----:B------:R-:W-:-:S04]  /*13c0*/  IMAD.MOV R21, RZ, RZ, -R10 ;  /* 0x000000ffff157224 */ /* 0x000fc800078e0a0a */
[----:B------:R-:W-:-:S05]  /*13d0*/  IMAD R21, R8, R21, R11 ;  /* 0x0000001508157224 */ /* 0x000fca00078e020b */
[----:B------:R-:W-:Y:S01]  /*13e0*/  ISETP.GE.U32.AND P1, PT, R21, R8, PT ;  /* 0x000000081500720c */ /* 0x000fe20003f26070 */
[----:B0-----:R-:W-:-:S04]  /*13f0*/  VIADD R12, R14, 0xffffffe ;  /* 0x0ffffffe0e0c7836 */ /* 0x001fc80000000000 */
[----:B------:R0:W1:Y:S08]  /*1400*/  F2I.FTZ.U32.TRUNC.NTZ R13, R12 ;  /* 0x0000000c000d7305 */ /* 0x000070000021f000 */
[----:B------:R-:W-:Y:S02]  /*1410*/  @P1 IMAD.IADD R21, R21, 0x1, -R8 ;  /* 0x0000000115151824 */ /* 0x000fe400078e0a08 */
[----:B------:R-:W-:-:S03]  /*1420*/  @P1 VIADD R10, R10, 0x1 ;  /* 0x000000010a0a1836 */ /* 0x000fc60000000000 */
[----:B------:R-:W-:Y:S01]  /*1430*/  ISETP.GE.U32.AND P2, PT, R21, R8, PT ;  /* 0x000000081500720c */ /* 0x000fe20003f46070 */
[----:B------:R-:W-:Y:S02]  /*1440*/  IMAD.MOV R21, RZ, RZ, -R7 ;  /* 0x000000ffff157224 */ /* 0x000fe400078e0a07 */
[----:B0-----:R-:W-:Y:S02]  /*1450*/  IMAD.MOV.U32 R12, RZ, RZ, RZ ;  /* 0x000000ffff0c7224 */ /* 0x001fe400078e00ff */
[----:B-1----:R-:W-:-:S04]  /*1460*/  IMAD R21, R21, R13, RZ ;  /* 0x0000000d15157224 */ /* 0x002fc800078e02ff */
[----:B------:R-:W-:-:S04]  /*1470*/  IMAD.HI.U32 R13, R13, R21, R12 ;  /* 0x000000150d0d7227 */ /* 0x000fc800078e000c */
[----:B------:R-:W-:Y:S01]  /*1480*/  @P2 VIADD R10, R10, 0x1 ;  /* 0x000000010a0a2836 */ /* 0x000fe20000000000 */
[----:B------:R-:W-:Y:S01]  /*1490*/  @!P3 LOP3.LUT R10, RZ, R8, RZ, 0x33, !PT ;  /* 0x00000008ff0ab212 */ /* 0x000fe200078e33ff */
[----:B------:R-:W-:Y:S01]  /*14a0*/  IMAD.IADD R21, R3, 0x1, -R7 ;  /* 0x0000000103157824 */ /* 0x000fe200078e0a07 */
[----:B------:R-:W-:-:S03]  /*14b0*/  ISETP.NE.U32.AND P3, PT, R7, RZ, PT ;  /* 0x000000ff0700720c */ /* 0x000fc60003f65070 */
[----:B------:R-:W-:-:S04]  /*14c0*/  IMAD.HI.U32 R14, R13, R10, RZ ;  /* 0x0000000a0d0e7227 */ /* 0x000fc800078e00ff */
[----:B------:R-:W-:Y:S02]  /*14d0*/  IMAD.MOV R12, RZ, RZ, -R14 ;  /* 0x000000ffff0c7224 */ /* 0x000fe400078e0a0e */
[--C-:B------:R-:W-:Y:S02]  /*14e0*/  IMAD.MOV R29, RZ, RZ, -R10.reuse ;  /* 0x000000ffff1d7224 */ /* 0x100fe400078e0a0a */
[----:B------:R-:W-:Y:S02]  /*14f0*/  IMAD R12, R7, R12, R10 ;  /* 0x0000000c070c7224 */ /* 0x000fe400078e020a */
[----:B------:R-:W-:Y:S02]  /*1500*/  IMAD R29, R8, R29, R11 ;  /* 0x0000001d081d7224 */ /* 0x000fe400078e020b */
[----:B------:R-:W-:Y:S01]  /*1510*/  IMAD.IADD R13, R3, 0x1, -R8 ;  /* 0x00000001030d7824 */ /* 0x000fe200078e0a08 */
[----:B------:R-:W-:Y:S01]  /*1520*/  ISETP.GE.U32.AND P1, PT, R12, R7, PT ;  /* 0x000000070c00720c */ /* 0x000fe20003f26070 */
[----:B------:R-:W-:-:S12]  /*1530*/  IMAD.WIDE.U32 R20, R21, 0x4, R4 ;  /* 0x0000000415147825 */ /* 0x000fd800078e0004 */
[----:B------:R-:W-:Y:S02]  /*1540*/  @P1 IMAD.IADD R12, R12, 0x1, -R7 ;  /* 0x000000010c0c1824 */ /* 0x000fe400078e0a07 */
[----:B------:R-:W-:Y:S01]  /*1550*/  @P1 VIADD R14, R14, 0x1 ;  /* 0x000000010e0e1836 */ /* 0x000fe20000000000 */
[----:B------:R-:W-:Y:S02]  /*1560*/  ISETP.NE.AND P1, PT, R7, R2, PT ;  /* 0x000000020700720c */ /* 0x000fe40003f25270 */
[----:B------:R-:W-:Y:S01]  /*1570*/  ISETP.GE.U32.AND P2, PT, R12, R7, PT ;  /* 0x000000070c00720c */ /* 0x000fe20003f46070 */
[----:B------:R-:W-:Y:S01]  /*1580*/  IMAD R12, R11, R0, R11 ;  /* 0x000000000b0c7224 */ /* 0x000fe200078e020b */
[----:B------:R-:W-:-:S03]  /*1590*/  IADD3 R11, PT, PT, -R6, R3, RZ ;  /* 0x00000003060b7210 */ /* 0x000fc60007ffe1ff */
[----:B------:R-:W-:Y:S02]  /*15a0*/  IMAD.IADD R27, R9, 0x1, -R12 ;  /* 0x00000001091b7824 */ /* 0x000fe400078e0a0c */
[----:B------:R-:W-:Y:S02]  /*15b0*/  IMAD.IADD R9, R3, 0x1, -R0 ;  /* 0x0000000103097824 */ /* 0x000fe400078e0a00 */
[----:B------:R-:W-:-:S04]  /*15c0*/  IMAD.WIDE.U32 R12, R13, 0x4, R4 ;  /* 0x000000040d0c7825 */ /* 0x000fc800078e0004 */
[----:B------:R-:W-:Y:S01]  /*15d0*/  @P2 VIADD R14, R14, 0x1 ;  /* 0x000000010e0e2836 */ /* 0x000fe20000000000 */
[----:B------:R-:W-:Y:S01]  /*15e0*/  @!P3 LOP3.LUT R14, RZ, R7, RZ, 0x33, !PT ;  /* 0x00000007ff0eb212 */ /* 0x000fe200078e33ff */
[----:B------:R-:W-:-:S04]  /*15f0*/  IMAD.WIDE.U32 R8, R9, 0x4, R4 ;  /* 0x0000000409087825 */ /* 0x000fc800078e0004 */
[----:B------:R-:W-:Y:S01]  /*1600*/  IMAD.MOV R31, RZ, RZ, -R14 ;  /* 0x000000ffff1f7224 */ /* 0x000fe200078e0a0e */
[----:B------:R0:W-:Y:S01]  /*1610*/  ST.E desc[UR4][R8.64], R25 ;  /* 0x0000001908007985 */ /* 0x0001e2000c101904 */
[----:B------:R-:W-:Y:S02]  /*1620*/  VIADD R0, R0, 0x4 ;  /* 0x0000000400007836 */ /* 0x000fe40000000000 */
[----:B------:R-:W-:Y:S02]  /*1630*/  IMAD R31, R7, R31, R10 ;  /* 0x0000001f071f7224 */ /* 0x000fe400078e020a */
[----:B------:R-:W-:-:S04]  /*1640*/  IMAD.WIDE.U32 R10, R11, 0x4, R4 ;  /* 0x000000040b0a7825 */ /* 0x000fc800078e0004 */
[----:B------:R-:W-:Y:S01]  /*1650*/  IMAD.MOV.U32 R23, RZ, RZ, R14 ;  /* 0x000000ffff177224 */ /* 0x000fe200078e000e */
[----:B------:R0:W-:Y:S04]  /*1660*/  ST.E desc[UR6][R10.64], R27 ;  /* 0x0000001b0a007985 */ /* 0x0001e8000c101906 */
[----:B------:R0:W-:Y:S04]  /*1670*/  ST.E desc[UR8][R12.64], R29 ;  /* 0x0000001d0c007985 */ /* 0x0001e8000c101908 */
[----:B------:R0:W-:Y:S01]  /*1680*/  ST.E desc[UR10][R20.64], R31 ;  /* 0x0000001f14007985 */ /* 0x0001e2000c10190a */
[----:B------:R-:W-:Y:S05]  /*1690*/  @P1 BRA `(.L_x_10) ;  /* 0xfffffff800541947 */ /* 0x000fea000383ffff */
[----:B------:R-:W-:Y:S05]  /*16a0*/  BSYNC.RECONVERGENT B0 ;  /* 0x0000000000007941 */ /* 0x000fea0003800200 */
.L_x_9:
[----:B------:R-:W-:Y:S05]  /*16b0*/  @!P0 BRA `(.L_x_8) ;  /* 0x0000000400408947 */ /* 0x000fea0003800000 */
[----:B------:R-:W-:Y:S02]  /*16c0*/  ISETP.NE.AND P1, PT, R15, 0x1, PT ;  /* 0x000000010f00780c */ /* 0x000fe40003f25270 */
[----:B------:R-:W-:-:S04]  /*16d0*/  LOP3.LUT R2, R3, 0x1, RZ, 0xc0, !PT ;  /* 0x0000000103027812 */ /* 0x000fc800078ec0ff */
[----:B------:R-:W-:-:S07]  /*16e0*/  ISETP.NE.U32.AND P0, PT, R2, 0x1, PT ;  /* 0x000000010200780c */ /* 0x000fce0003f05070 */
[----:B------:R-:W-:Y:S06]  /*16f0*/  @!P1 BRA `(.L_x_11) ;  /* 0x0000000000d49947 */ /* 0x000fec0003800000 */
[----:B------:R-:W1:Y:S01]  /*1700*/  I2F.U32.RP R2, R0 ;  /* 0x0000000000027306 */ /* 0x000e620000209000 */
[C---:B0-----:R-:W-:Y:S01]  /*1710*/  VIADD R10, R0.reuse, 0x1 ;  /* 0x00000001000a7836 */ /* 0x041fe20000000000 */
[----:B------:R-:W-:Y:S01]  /*1720*/  ISETP.NE.U32.AND P3, PT, R0, RZ, PT ;  /* 0x000000ff0000720c */ /* 0x000fe20003f65070 */
[----:B------:R-:W-:Y:S01]  /*1730*/  IMAD.MOV R9, RZ, RZ, -R0 ;  /* 0x000000ffff097224 */ /* 0x000fe200078e0a00 */
[C---:B------:R-:W-:Y:S01]  /*1740*/  R2UR UR4, R18.reuse ;  /* 0x00000000120472ca */ /* 0x040fe200000e0000 */
[----:B------:R-:W-:Y:S01]  /*1750*/  IMAD.IADD R21, R3, 0x1, -R10 ;  /* 0x0000000103157824 */ /* 0x000fe200078e0a0a */
        /* <DEDUP_REMOVED lines=14> */
[----:B------:R-:W-:-:S04]  /*1840*/  IMAD.MOV R9, RZ, RZ, -R8 ;  /* 0x000000ffff097224 */ /* 0x000fc800078e0a08 */
[----:B------:R-:W-:Y:S02]  /*1850*/  IMAD R9, R0, R9, R23 ;  /* 0x0000000900097224 */ /* 0x000fe400078e0217 */
[----:B0-----:R-:W-:-:S03]  /*1860*/  IMAD.MOV.U32 R6, RZ, RZ, RZ ;  /* 0x000000ffff067224 */ /* 0x001fc600078e00ff */
[----:B------:R-:W-:-:S13]  /*1870*/  ISETP.GE.U32.AND P1, PT, R9, R0, PT ;  /* 0x000000000900720c */ /* 0x000fda0003f26070 */
[----:B------:R-:W-:Y:S02]  /*1880*/  @P1 IMAD.IADD R9, R9, 0x1, -R0 ;  /* 0x0000000109091824 */ /* 0x000fe400078e0a00 */
[----:B------:R-:W-:-:S03]  /*1890*/  @P1 VIADD R8, R8, 0x1 ;  /* 0x0000000108081836 */ /* 0x000fc60000000000 */
[----:B------:R-:W-:Y:S01]  /*18a0*/  ISETP.GE.U32.AND P2, PT, R9, R0, PT ;  /* 0x000000000900720c */ /* 0x000fe20003f46070 */
[----:B------:R-:W-:-:S04]  /*18b0*/  IMAD.MOV R9, RZ, RZ, -R10 ;  /* 0x000000ffff097224 */ /* 0x000fc800078e0a0a */
[----:B-1----:R-:W-:-:S04]  /*18c0*/  IMAD R9, R9, R7, RZ ;  /* 0x0000000709097224 */ /* 0x002fc800078e02ff */
[----:B------:R-:W-:-:S04]  /*18d0*/  IMAD.HI.U32 R7, R7, R9, R6 ;  /* 0x0000000907077227 */ /* 0x000fc800078e0006 */
[----:B------:R-:W-:Y:S01]  /*18e0*/  @P2 VIADD R8, R8, 0x1 ;  /* 0x0000000108082836 */ /* 0x000fe20000000000 */
[----:B------:R-:W-:Y:S02]  /*18f0*/  @!P3 LOP3.LUT R8, RZ, R0, RZ, 0x33, !PT ;  /* 0x00000000ff08b212 */ /* 0x000fe400078e33ff */
[----:B------:R-:W-:-:S03]  /*1900*/  ISETP.NE.U32.AND P3, PT, R10, RZ, PT ;  /* 0x000000ff0a00720c */ /* 0x000fc60003f65070 */
[----:B------:R-:W-:-:S04]  /*1910*/  IMAD.HI.U32 R13, R7, R8, RZ ;  /* 0x00000008070d7227 */ /* 0x000fc800078e00ff */
[----:B------:R-:W-:Y:S02]  /*1920*/  IMAD.MOV R7, RZ, RZ, -R13 ;  /* 0x000000ffff077224 */ /* 0x000fe400078e0a0d */
[--C-:B------:R-:W-:Y:S02]  /*1930*/  IMAD.MOV R11, RZ, RZ, -R8.reuse ;  /* 0x000000ffff0b7224 */ /* 0x100fe400078e0a08 */
[----:B------:R-:W-:Y:S02]  /*1940*/  IMAD R7, R10, R7, R8 ;  /* 0x000000070a077224 */ /* 0x000fe400078e0208 */
[----:B------:R-:W-:-:S03]  /*1950*/  IMAD R11, R0, R11, R23 ;  /* 0x0000000b000b7224 */ /* 0x000fc600078e0217 */
[----:B------:R-:W-:-:S13]  /*1960*/  ISETP.GE.U32.AND P1, PT, R7, R10, PT ;  /* 0x0000000a0700720c */ /* 0x000fda0003f26070 */
[----:B------:R-:W-:Y:S02]  /*1970*/  @P1 IMAD.IADD R7, R7, 0x1, -R10 ;  /* 0x0000000107071824 */ /* 0x000fe400078e0a0a */
[----:B------:R-:W-:-:S03]  /*1980*/  @P1 VIADD R13, R13, 0x1 ;  /* 0x000000010d0d1836 */ /* 0x000fc60000000000 */
[----:B------:R-:W-:Y:S01]  /*1990*/  ISETP.GE.U32.AND P2, PT, R7, R10, PT ;  /* 0x0000000a0700720c */ /* 0x000fe20003f46070 */
[----:B------:R-:W-:-:S04]  /*19a0*/  IMAD.IADD R7, R3, 0x1, -R0 ;  /* 0x0000000103077824 */ /* 0x000fc800078e0a00 */
[----:B------:R-:W-:-:S05]  /*19b0*/  IMAD.WIDE.U32 R6, R7, 0x4, R4 ;  /* 0x0000000407067825 */ /* 0x000fca00078e0004 */
[----:B------:R1:W-:Y:S03]  /*19c0*/  ST.E desc[UR4][R6.64], R11 ;  /* 0x0000000b06007985 */ /* 0x0003e6000c101904 */
[----:B------:R-:W-:Y:S01]  /*19d0*/  @P2 VIADD R13, R13, 0x1 ;  /* 0x000000010d0d2836 */ /* 0x000fe20000000000 */
[----:B------:R-:W-:-:S05]  /*19e0*/  @!P3 LOP3.LUT R13, RZ, R10, RZ, 0x33, !PT ;  /* 0x0000000aff0db212 */ /* 0x000fca00078e33ff */
[C-C-:B------:R-:W-:Y:S01]  /*19f0*/  IMAD R9, R0.reuse, R13, R13.reuse ;  /* 0x0000000d00097224 */ /* 0x140fe200078e020d */
[----:B------:R-:W-:Y:S01]  /*1a00*/  IADD3 R0, PT, PT, R0, 0x2, RZ ;  /* 0x0000000200007810 */ /* 0x000fe20007ffe0ff */
[----:B------:R-:W-:Y:S02]  /*1a10*/  IMAD.MOV.U32 R23, RZ, RZ, R13 ;  /* 0x000000ffff177224 */ /* 0x000fe400078e000d */
[----:B------:R-:W-:Y:S02]  /*1a20*/  IMAD.IADD R15, R8, 0x1, -R9 ;  /* 0x00000001080f7824 */ /* 0x000fe400078e0a09 */
[----:B------:R-:W-:-:S05]  /*1a30*/  IMAD.WIDE.U32 R8, R21, 0x4, R4 ;  /* 0x0000000415087825 */ /* 0x000fca00078e0004 */
[----:B------:R1:W-:Y:S02]  /*1a40*/  ST.E desc[UR6][R8.64], R15 ;  /* 0x0000000f08007985 */ /* 0x0003e4000c101906 */
.L_x_11:
[----:B------:R-:W-:Y:S05]  /*1a50*/  @P0 BRA `(.L_x_8) ;  /* 0x0000000000580947 */ /* 0x000fea0003800000 */
[----:B------:R-:W2:Y:S01]  /*1a60*/  I2F.U32.RP R2, R0 ;  /* 0x0000000000027306 */ /* 0x000ea20000209000 */
[----:B------:R-:W-:Y:S01]  /*1a70*/  ISETP.NE.U32.AND P1, PT, R0, RZ, PT ;  /* 0x000000ff0000720c */ /* 0x000fe20003f25070 */
[----:B------:R-:W-:Y:S01]  /*1a80*/  IMAD.IADD R3, R3, 0x1, -R0 ;  /* 0x0000000103037824 */ /* 0x000fe200078e0a00 */
[----:B------:R-:W-:Y:S02]  /*1a90*/  R2UR UR4, R18 ;  /* 0x00000000120472ca */ /* 0x000fe400000e0000 */
[----:B------:R-:W-:-:S03]  /*1aa0*/  R2UR UR5, R19 ;  /* 0x00000000130572ca */ /* 0x000fc600000e0000 */
[----:B--2---:R-:W1:Y:S02]  /*1ab0*/  MUFU.RCP R2, R2 ;  /* 0x0000000200027308 */ /* 0x004e640000001000 */
[----:B-1----:R-:W-:Y:S02]  /*1ac0*/  VIADD R6, R2, 0xffffffe ;  /* 0x0ffffffe02067836 */ /* 0x002fe40000000000 */
[----:B------:R-:W-:-:S04]  /*1ad0*/  IMAD.WIDE.U32 R2, R3, 0x4, R4 ;  /* 0x0000000403027825 */ /* 0x000fc800078e0004 */
[----:B------:R1:W0:Y:S02]  /*1ae0*/  F2I.FTZ.U32.TRUNC.NTZ R7, R6 ;  /* 0x0000000600077305 */ /* 0x000224000021f000 */
[----:B-1----:R-:W-:Y:S02]  /*1af0*/  IMAD.MOV.U32 R6, RZ, RZ, RZ ;  /* 0x000000ffff067224 */ /* 0x002fe400078e00ff */
[----:B0-----:R-:W-:-:S04]  /*1b00*/  IMAD.MOV R9, RZ, RZ, -R7 ;  /* 0x000000ffff097224 */ /* 0x001fc800078e0a07 */
[----:B------:R-:W-:-:S04]  /*1b10*/  IMAD R9, R9, R0, RZ ;  /* 0x0000000009097224 */ /* 0x000fc800078e02ff */
[----:B------:R-:W-:-:S06]  /*1b20*/  IMAD.HI.U32 R8, R7, R9, R6 ;  /* 0x0000000907087227 */ /* 0x000fcc00078e0006 */
[----:B------:R-:W-:-:S04]  /*1b30*/  IMAD.HI.U32 R8, R8, R23, RZ ;  /* 0x0000001708087227 */ /* 0x000fc800078e00ff */
[----:B------:R-:W-:-:S04]  /*1b40*/  IMAD.MOV R8, RZ, RZ, -R8 ;  /* 0x000000ffff087224 */ /* 0x000fc800078e0a08 */
[----:B------:R-:W-:-:S05]  /*1b50*/  IMAD R23, R0, R8, R23 ;  /* 0x0000000800177224 */ /* 0x000fca00078e0217 */
[----:B------:R-:W-:-:S13]  /*1b60*/  ISETP.GE.U32.AND P0, PT, R23, R0, PT ;  /* 0x000000001700720c */ /* 0x000fda0003f06070 */
[----:B------:R-:W-:-:S05]  /*1b70*/  @P0 IMAD.IADD R23, R23, 0x1, -R0 ;  /* 0x0000000117170824 */ /* 0x000fca00078e0a00 */
[----:B------:R-:W-:-:S13]  /*1b80*/  ISETP.GE.U32.AND P0, PT, R23, R0, PT ;  /* 0x000000001700720c */ /* 0x000fda0003f06070 */
[----:B------:R-:W-:Y:S01]  /*1b90*/  @P0 IMAD.IADD R23, R23, 0x1, -R0 ;  /* 0x0000000117170824 */ /* 0x000fe200078e0a00 */
[----:B------:R-:W-:-:S05]  /*1ba0*/  @!P1 LOP3.LUT R23, RZ, R0, RZ, 0x33, !PT ;  /* 0x00000000ff179212 */ /* 0x000fca00078e33ff */
[----:B------:R2:W-:Y:S02]  /*1bb0*/  ST.E desc[UR4][R2.64], R23 ;  /* 0x0000001702007985 */ /* 0x0005e4000c101904 */
.L_x_8:
[----:B------:R-:W-:Y:S01]  /*1bc0*/  R2UR UR4, R18 ;  /* 0x00000000120472ca */ /* 0x000fe200000e0000 */
[----:B01----:R-:W0:Y:S01]  /*1bd0*/  LDC R9, c[0x0][0x390] ;  /* 0x0000e400ff097b82 */ /* 0x003e220000000800 */
[----:B------:R-:W-:-:S13]  /*1be0*/  R2UR UR5, R19 ;  /* 0x00000000130572ca */ /* 0x000fda00000e0000 */
[----:B------:R-:W0:Y:S01]  /*1bf0*/  LD.E R0, desc[UR4][R16.64] ;  /* 0x0000000410007980 */ /* 0x000e22000c101900 */
[----:B------:R-:W-:Y:S01]  /*1c00*/  BSSY.RECONVERGENT B0, `(.L_x_12) ;  /* 0x0000684000007945 */ /* 0x000fe20003800200 */
[----:B0-----:R-:W-:-:S13]  /*1c10*/  ISETP.GE.U32.AND P0, PT, R0, R9, PT ;  /* 0x000000090000720c */ /* 0x001fda0003f06070 */
[----:B------:R-:W-:Y:S05]  /*1c20*/  @P0 BRA `(.L_x_13) ;  /* 0x0000006800040947 */ /* 0x000fea0003800000 */
[----:B--2---:R-:W0:Y:S01]  /*1c30*/  LDC.64 R2, c[0x0][0x380] ;  /* 0x0000e000ff027b82 */ /* 0x004e220000000a00 */
[C---:B------:R-:W-:Y:S01]  /*1c40*/  VIADD R0, R9.reuse, 0xffffffff ;  /* 0xffffffff09007836 */ /* 0x040fe20000000000 */
[C---:B------:R-:W-:Y:S02]  /*1c50*/  LOP3.LUT R6, R9.reuse, 0x7, RZ, 0xc0, !PT ;  /* 0x0000000709067812 */ /* 0x040fe400078ec0ff */
[C---:B------:R-:W-:Y:S02]  /*1c60*/  LOP3.LUT R7, R9.reuse, 0x3, RZ, 0xc0, !PT ;  /* 0x0000000309077812 */ /* 0x040fe400078ec0ff */
[----:B------:R-:W-:Y:S02]  /*1c70*/  LOP3.LUT R8, R9, 0xfffffff8, RZ, 0xc0, !PT ;  /* 0xfffffff809087812 */ /* 0x000fe400078ec0ff */
[----:B------:R-:W1:Y:S01]  /*1c80*/  LDC.64 R10, c[0x0][0x388] ;  /* 0x0000e200ff0a7b82 */ /* 0x000e620000000a00 */
[----:B0-----:R-:W-:-:S05]  /*1c90*/  IADD3 RZ, P0, PT, R2, 0x8, RZ ;  /* 0x0000000802ff7810 */ /* 0x001fca0007f1e0ff */
[----:B------:R-:W-:Y:S01]  /*1ca0*/  IMAD.X R2, RZ, RZ, R3, P0 ;  /* 0x000000ffff027224 */ /* 0x000fe200000e0603 */
[C---:B------:R-:W-:Y:S01]  /*1cb0*/  LOP3.LUT R3, R9.reuse, 0xf, RZ, 0xc0, !PT ;  /* 0x0000000f09037812 */ /* 0x040fe200078ec0ff */
[----:B-1----:R-:W-:Y:S01]  /*1cc0*/  IMAD.WIDE.U32 R10, R22, 0x8, R10 ;  /* 0x00000008160a7825 */ /* 0x002fe200078e000a */
[----:B------:R-:W-:-:S07]  /*1cd0*/  LOP3.LUT R9, R9, 0x1, RZ, 0xc0, !PT ;  /* 0x0000000109097812 */ /* 0x000fce00078ec0ff */
.L_x_80:
[----:B------:R-:W-:Y:S02]  /*1ce0*/  ISETP.GE.U32.AND P0, PT, R0, 0xf, PT ;  /* 0x0000000f0000780c */ /* 0x000fe40003f06070 */
[----:B------:R-:W-:Y:S02]  /*1cf0*/  CS2R R14, SRZ ;  /* 0x00000000000e7805 */ /* 0x000fe4000001ff00 */
[----:B------:R-:W-:-:S09]  /*1d00*/  ISETP.NE.AND P1, PT, R3, RZ, PT ;  /* 0x000000ff0300720c */ /* 0x000fd20003f25270 */
[----:B-----5:R-:W-:Y:S05]  /*1d10*/  @!P0 BRA `(.L_x_14) ;  /* 0x0000000400508947 */ /* 0x020fea0003800000 */
[----:B------:R-:W0:Y:S01]  /*1d20*/  LDCU UR4, c[0x0][0x390] ;  /* 0x00007200ff0477ac */ /* 0x000e220008000800 */
[----:B------:R-:W-:Y:S01]  /*1d30*/  IADD3 R12, P0, PT, R16, 0x20, RZ ;  /* 0x00000020100c7810 */ /* 0x000fe20007f1e0ff */
[----:B------:R-:W-:Y:S01]  /*1d40*/  BSSY.RECONVERGENT B1, `(.L_x_14) ;  /* 0x0000051000017945 */ /* 0x000fe20003800200 */
[----:B------:R-:W-:-:S03]  /*1d50*/  IMAD.MOV.U32 R14, RZ, RZ, RZ ;  /* 0x000000ffff0e7224 */ /* 0x000fc600078e00ff */
[----:B------:R-:W-:Y:S01]  /*1d60*/  IMAD.X R13, RZ, RZ, R17, P0 ;  /* 0x000000ffff0d7224 */ /* 0x000fe200000e0611 */
[----:B0-----:R-:W-:-:S04]  /*1d70*/  ULOP3.LUT UR4, UR4, 0xfffffff0, URZ, 0xc0, !UPT ;  /* 0xfffffff004047892 */ /* 0x001fc8000f8ec0ff */
[----:B------:R-:W-:Y:S02]  /*1d80*/  UIADD3 UR5, UPT, UPT, -UR4, URZ, URZ ;  /* 0x000000ff04057290 */ /* 0x000fe4000fffe1ff */
[----:B------:R-:W-:-:S04]  /*1d90*/  IMAD.U32 R15, RZ, RZ, UR4 ;  /* 0x00000004ff0f7e24 */ /* 0x000fc8000f8e00ff */
[----:B------:R-:W-:-:S07]  /*1da0*/  IMAD.U32 R33, RZ, RZ, UR5 ;  /* 0x00000005ff217e24 */ /* 0x000fce000f8e00ff */
.L_x_15:
[C---:B------:R-:W-:Y:S02]  /*1db0*/  R2UR UR4, R18.reuse ;  /* 0x00000000120472ca */ /* 0x040fe400000e0000 */
[C---:B------:R-:W-:Y:S02]  /*1dc0*/  R2UR UR5, R19.reuse ;  /* 0x00000000130572ca */ /* 0x040fe400000e0000 */
[----:B------:R-:W-:Y:S02]  /*1dd0*/  R2UR UR6, R18 ;  /* 0x00000000120672ca */ /* 0x000fe400000e0000 */
[----:B------:R-:W-:-:S09]  /*1de0*/  R2UR UR7, R19 ;  /* 0x00000000130772ca */ /* 0x000fd200000e0000 */
[----:B------:R-:W2:Y:S04]  /*1df0*/  LD.E R31, desc[UR4][R12.64+-0x20] ;  /* 0xffffe0040c1f7980 */ /* 0x000ea8000c101900 */
[----:B------:R-:W3:Y:S04]  /*1e00*/  LD.E R34, desc[UR6][R12.64+-0x1c] ;  /* 0xffffe4060c227980 */ /* 0x000ee8000c101900 */
[----:B------:R-:W4:Y:S04]  /*1e10*/  LD.E R30, desc[UR4][R12.64+-0x18] ;  /* 0xffffe8040c1e7980 */ /* 0x000f28000c101900 */
[----:B------:R-:W5:Y:S04]  /*1e20*/  LD.E R20, desc[UR4][R12.64+-0x14] ;  /* 0xffffec040c147980 */ /* 0x000f68000c101900 */
        /* <DEDUP_REMOVED lines=8> */
[----:B------:R-:W5:Y:S01]  /*1eb0*/  LD.E R21, desc[UR6][R12.64+0x10] ;  /* 0x000010060c157980 */ /* 0x000f62000c101900 */
[----:B--2---:R-:W-:-:S03]  /*1ec0*/  IMAD.IADD R31, R31, 0x1, R14 ;  /* 0x000000011f1f7824 */ /* 0x004fc600078e020e */
[----:B------:R-:W2:Y:S02]  /*1ed0*/  LD.E R14, desc[UR4][R12.64+0x14] ;  /* 0x000014040c0e7980 */ /* 0x000ea4000c101900 */
[----:B------:R-:W-:-:S04]  /*1ee0*/  LEA.HI R32, R31, R31, RZ, 0x1 ;  /* 0x0000001f1f207211 */ /* 0x000fc800078f08ff */
[----:B------:R-:W-:-:S04]  /*1ef0*/  LOP3.LUT R32, R32, 0xfffffffe, RZ, 0xc0, !PT ;  /* 0xfffffffe20207812 */ /* 0x000fc800078ec0ff */
[----:B---3--:R-:W-:Y:S02]  /*1f00*/  IADD3 R35, PT, PT, R34, R31, -R32 ;  /* 0x0000001f22237210 */ /* 0x008fe40007ffe820 */
[----:B------:R-:W3:Y:S02]  /*1f10*/  LD.E R31, desc[UR6][R12.64+0x18] ;  /* 0x000018060c1f7980 */ /* 0x000ee4000c101900 */
[----:B------:R-:W-:-:S04]  /*1f20*/  LEA.HI R32, R35, R35, RZ, 0x1 ;  /* 0x0000002323207211 */ /* 0x000fc800078f08ff */
[----:B------:R-:W-:-:S04]  /*1f30*/  LOP3.LUT R32, R32, 0xfffffffe, RZ, 0xc0, !PT ;  /* 0xfffffffe20207812 */ /* 0x000fc800078ec0ff */
[----:B----4-:R-:W-:Y:S02]  /*1f40*/  IADD3 R35, PT, PT, R30, R35, -R32 ;  /* 0x000000231e237210 */ /* 0x010fe40007ffe820 */
[----:B------:R0:W4:Y:S01]  /*1f50*/  LD.E R30, desc[UR4][R12.64+0x1c] ;  /* 0x00001c040c1e7980 */ /* 0x000122000c101900 */
[----:B------:R-:W-:Y:S01]  /*1f60*/  VIADD R33, R33, 0x10 ;  /* 0x0000001021217836 */ /* 0x000fe20000000000 */
[----:B------:R-:W-:-:S04]  /*1f70*/  LEA.HI R32, R35, R35, RZ, 0x1 ;  /* 0x0000002323207211 */ /* 0x000fc800078f08ff */
[----:B------:R-:W-:Y:S02]  /*1f80*/  LOP3.LUT R32, R32, 0xfffffffe, RZ, 0xc0, !PT ;  /* 0xfffffffe20207812 */ /* 0x000fe400078ec0ff */
[----:B------:R-:W-:Y:S02]  /*1f90*/  ISETP.NE.AND P0, PT, R33, RZ, PT ;  /* 0x000000ff2100720c */ /* 0x000fe40003f05270 */
[----:B-----5:R-:W-:Y:S02]  /*1fa0*/  IADD3 R20, PT, PT, R20, R35, -R32 ;  /* 0x0000002314147210 */ /* 0x020fe40007ffe820 */
[----:B0-----:R-:W-:Y:S02]  /*1fb0*/  IADD3 R12, P2, PT, R12, 0x40, RZ ;  /* 0x000000400c0c7810 */ /* 0x001fe40007f5e0ff */
[----:B------:R-:W-:-:S03]  /*1fc0*/  LEA.HI R32, R20, R20, RZ, 0x1 ;  /* 0x0000001414207211 */ /* 0x000fc600078f08ff */
[----:B------:R-:W-:Y:S01]  /*1fd0*/  IMAD.X R13, RZ, RZ, R13, P2 ;  /* 0x000000ffff0d7224 */ /* 0x000fe200010e060d */
[----:B------:R-:W-:-:S04]  /*1fe0*/  LOP3.LUT R32, R32, 0xfffffffe, RZ, 0xc0, !PT ;  /* 0xfffffffe20207812 */ /* 0x000fc800078ec0ff */
[----:B------:R-:W-:-:S04]  /*1ff0*/  IADD3 R29, PT, PT, R29, R20, -R32 ;  /* 0x000000141d1d7210 */ /* 0x000fc80007ffe820 */
[----:B------:R-:W-:-:S04]  /*2000*/  LEA.HI R20, R29, R29, RZ, 0x1 ;  /* 0x0000001d1d147211 */ /* 0x000fc800078f08ff */
        /* <DEDUP_REMOVED lines=25> */
[----:B--2---:R-:W-:-:S04]  /*21a0*/  IADD3 R14, PT, PT, R14, R21, -R20 ;  /* 0x000000150e0e7210 */ /* 0x004fc80007ffe814 */
[----:B------:R-:W-:-:S04]  /*21b0*/  LEA.HI R20, R14, R14, RZ, 0x1 ;  /* 0x0000000e0e147211 */ /* 0x000fc800078f08ff */
[----:B------:R-:W-:-:S04]  /*21c0*/  LOP3.LUT R20, R20, 0xfffffffe, RZ, 0xc0, !PT ;  /* 0xfffffffe14147812 */ /* 0x000fc800078ec0ff */
[----:B---3--:R-:W-:-:S04]  /*21d0*/  IADD3 R31, PT, PT, R31, R14, -R20 ;  /* 0x0000000e1f1f7210 */ /* 0x008fc80007ffe814 */
[----:B------:R-:W-:-:S04]  /*21e0*/  LEA.HI R14, R31, R31, RZ, 0x1 ;  /* 0x0000001f1f0e7211 */ /* 0x000fc800078f08ff */
[----:B------:R-:W-:-:S04]  /*21f0*/  LOP3.LUT R14, R14, 0xfffffffe, RZ, 0xc0, !PT ;  /* 0xfffffffe0e0e7812 */ /* 0x000fc800078ec0ff */
[----:B----4-:R-:W-:-:S04]  /*2200*/  IADD3 R14, PT, PT, R30, R31, -R14 ;  /* 0x0000001f1e0e7210 */ /* 0x010fc80007ffe80e */
[----:B------:R-:W-:-:S04]  /*2210*/  LEA.HI R20, R14, R14, RZ, 0x1 ;  /* 0x0000000e0e147211 */ /* 0x000fc800078f08ff */
[----:B------:R-:W-:-:S05]  /*2220*/  LOP3.LUT R21, R20, 0xfffffffe, RZ, 0xc0, !PT ;  /* 0xfffffffe14157812 */ /* 0x000fca00078ec0ff */
[----:B------:R-:W-:Y:S01]  /*2230*/  IMAD.IADD R14, R14, 0x1, -R21 ;  /* 0x000000010e0e7824 */ /* 0x000fe200078e0a15 */
[----:B------:R-:W-:Y:S06]  /*2240*/  @P0 BRA `(.L_x_15) ;  /* 0xfffffff800d80947 */ /* 0x000fec000383ffff */
[----:B------:R-:W-:Y:S05]  /*2250*/  BSYNC.RECONVERGENT B1 ;  /* 0x0000000000017941 */ /* 0x000fea0003800200 */
.L_x_14:
[----:B------:R-:W-:Y:S05]  /*2260*/  @!P1 BRA `(.L_x_16) ;  /* 0x0000000400849947 */ /* 0x000fea0003800000 */
[----:B------:R-:W-:Y:S01]  /*2270*/  VIADD R12, R3, 0xffffffff ;  /* 0xffffffff030c7836 */ /* 0x000fe20000000000 */
[----:B------:R-:W-:-:S04]  /*2280*/  ISETP.NE.AND P1, PT, R6, RZ, PT ;  /* 0x000000ff0600720c */ /* 0x000fc80003f25270 */
[----:B------:R-:W-:-:S13]  /*2290*/  ISETP.GE.U32.AND P0, PT, R12, 0x7, PT ;  /* 0x000000070c00780c */ /* 0x000fda0003f06070 */
[----:B------:R-:W-:Y:S05]  /*22a0*/  @!P0 BRA `(.L_x_17) ;  /* 0x00000000009c8947 */ /* 0x000fea0003800000 */
[C---:B------:R-:W-:Y:S01]  /*22b0*/  R2UR UR4, R18.reuse ;  /* 0x00000000120472ca */ /* 0x040fe200000e0000 */
[----:B------:R-:W-:Y:S01]  /*22c0*/  IMAD.WIDE.U32 R12, R15, 0x4, R16 ;  /* 0x000000040f0c7825 */ /* 0x000fe200078e0010 */
        /* <DEDUP_REMOVED lines=10> */
[----:B------:R0:W5:Y:S01]  /*2370*/  LD.E R23, desc[UR6][R12.64+0x1c] ;  /* 0x00001c060c177980 */ /* 0x000162000c101900 */
[----:B------:R-:W-:-:S02]  /*2380*/  VIADD R15, R15, 0x8 ;  /* 0x000000080f0f7836 */ /* 0x000fc40000000000 */
[----:B--2---:R-:W-:-:S05]  /*2390*/  IMAD.IADD R25, R14, 0x1, R25 ;  /* 0x000000010e197824 */ /* 0x004fca00078e0219 */
[----:B------:R-:W-:-:S04]  /*23a0*/  LEA.HI R14, R25, R25, RZ, 0x1 ;  /* 0x00000019190e7211 */ /* 0x000fc800078f08ff */
[----:B------:R-:W-:-:S04]  /*23b0*/  LOP3.LUT R14, R14, 0xfffffffe, RZ, 0xc0, !PT ;  /* 0xfffffffe0e0e7812 */ /* 0x000fc800078ec0ff */
[----:B---3--:R-:W-:-:S04]  /*23c0*/  IADD3 R14, PT, PT, R24, R25, -R14 ;  /* 0x00000019180e7210 */ /* 0x008fc80007ffe80e */
[----:B------:R-:W-:-:S04]  /*23d0*/  LEA.HI R24, R14, R14, RZ, 0x1 ;  /* 0x0000000e0e187211 */ /* 0x000fc800078f08ff */
[----:B------:R-:W-:-:S04]  /*23e0*/  LOP3.LUT R25, R24, 0xfffffffe, RZ, 0xc0, !PT ;  /* 0xfffffffe18197812 */ /* 0x000fc800078ec0ff */
[----:B----4-:R-:W-:-:S04]  /*23f0*/  IADD3 R25, PT, PT, R26, R14, -R25 ;  /* 0x0000000e1a197210 */ /* 0x010fc80007ffe819 */
[----:B------:R-:W-:-:S04]  /*2400*/  LEA.HI R14, R25, R25, RZ, 0x1 ;  /* 0x00000019190e7211 */ /* 0x000fc800078f08ff */
[----:B------:R-:W-:-:S04]  /*2410*/  LOP3.LUT R14, R14, 0xfffffffe, RZ, 0xc0, !PT ;  /* 0xfffffffe0e0e7812 */ /* 0x000fc800078ec0ff */
[----:B-----5:R-:W-:-:S04]  /*2420*/  IADD3 R27, PT, PT, R27, R25, -R14 ;  /* 0x000000191b1b7210 */ /* 0x020fc80007ffe80e */
[----:B0-----:R-:W-:-:S04]  /*2430*/  LEA.HI R12, R27, R27, RZ, 0x1 ;  /* 0x0000001b1b0c7211 */ /* 0x001fc800078f08ff */
        /* <DEDUP_REMOVED lines=12> */
[----:B------:R-:W-:-:S05]  /*2500*/  LOP3.LUT R12, R12, 0xfffffffe, RZ, 0xc0, !PT ;  /* 0xfffffffe0c0c7812 */ /* 0x000fca00078ec0ff */
[----:B------:R-:W-:-:S07]  /*2510*/  IMAD.IADD R14, R13, 0x1, -R12 ;  /* 0x000000010d0e7824 */ /* 0x000fce00078e0a0c */
.L_x_17:
        /* <DEDUP_REMOVED lines=13> */
[----:B------:R-:W5:Y:S01]  /*25f0*/  LD.E R23, desc[UR6][R12.64+0xc] ;  /* 0x00000c060c177980 */ /* 0x000f62000c101900 */
        /* <DEDUP_REMOVED lines=11> */
[----:B------:R-:W-:-:S04]  /*26b0*/  LEA.HI R12, R14, R14, RZ, 0x1 ;  /* 0x0000000e0e0c7211 */ /* 0x000fc800078f08ff */
[----:B------:R-:W-:-:S04]  /*26c0*/  LOP3.LUT R13, R12, 0xfffffffe, RZ, 0xc0, !PT ;  /* 0xfffffffe0c0d7812 */ /* 0x000fc800078ec0ff */
[----:B------:R-:W-:-:S07]  /*26d0*/  IADD3 R14, PT, PT, R14, -R13, RZ ;  /* 0x8000000d0e0e7210 */ /* 0x000fce0007ffe0ff */
.L_x_18:
[----:B------:R-:W-:Y:S05]  /*26e0*/  @!P1 BRA `(.L_x_16) ;  /* 0x0000000000649947 */ /* 0x000fea0003800000 */
[----:B------:R-:W-:Y:S01]  /*26f0*/  R2UR UR4, R18 ;  /* 0x00000000120472ca */ /* 0x000fe200000e0000 */
[----:B------:R-:W-:Y:S01]  /*2700*/  IMAD.WIDE.U32 R12, R15, 0x4, R16 ;  /* 0x000000040f0c7825 */ /* 0x000fe200078e0010 */
[----:B------:R-:W-:-:S13]  /*2710*/  R2UR UR5, R19 ;  /* 0x00000000130572ca */ /* 0x000fda00000e0000 */
[----:B------:R-:W2:Y:S01]  /*2720*/  LD.E R15, desc[UR4][R12.64] ;  /* 0x000000040c0f7980 */ /* 0x000ea2000c101900 */
[----:B------:R-:W-:Y:S01]  /*2730*/  ISETP.NE.AND P0, PT, R7, 0x1, PT ;  /* 0x000000010700780c */ /* 0x000fe20003f05270 */
[----:B--2---:R-:W-:-:S05]  /*2740*/  IMAD.IADD R14, R14, 0x1, R15 ;  /* 0x000000010e0e7824 */ /* 0x004fca00078e020f */
[----:B------:R-:W-:-:S04]  /*2750*/  LEA.HI R15, R14, R14, RZ, 0x1 ;  /* 0x0000000e0e0f7211 */ /* 0x000fc800078f08ff */
[----:B------:R-:W-:-:S05]  /*2760*/  LOP3.LUT R15, R15, 0xfffffffe, RZ, 0xc0, !PT ;  /* 0xfffffffe0f0f7812 */ /* 0x000fca00078ec0ff */
[----:B------:R-:W-:Y:S01]  /*2770*/  IMAD.IADD R14, R14, 0x1, -R15 ;  /* 0x000000010e0e7824 */ /* 0x000fe200078e0a0f */
[----:B------:R-:W-:Y:S06]  /*2780*/  @!P0 BRA `(.L_x_16) ;  /* 0x00000000003c8947 */ /* 0x000fec0003800000 */
[----:B------:R-:W-:Y:S02]  /*2790*/  R2UR UR4, R18 ;  /* 0x00000000120472ca */ /* 0x000fe400000e0000 */
[----:B------:R-:W-:Y:S02]  /*27a0*/  R2UR UR5, R19 ;  /* 0x00000000130572ca */ /* 0x000fe400000e0000 */
[----:B------:R-:W-:-:S11]  /*27b0*/  ISETP.NE.AND P0, PT, R7, 0x2, PT ;  /* 0x000000020700780c */ /* 0x000fd60003f05270 */
[----:B------:R-:W2:Y:S02]  /*27c0*/  LD.E R15, desc[UR4][R12.64+0x4] ;  /* 0x000004040c0f7980 */ /* 0x000ea4000c101900 */
[----:B------:R-:W-:Y:S02]  /*27d0*/  @P0 R2UR UR4, R18 ;  /* 0x00000000120402ca */ /* 0x000fe400000e0000 */
[----:B------:R-:W-:-:S13]  /*27e0*/  @P0 R2UR UR5, R19 ;  /* 0x00000000130502ca */ /* 0x000fda00000e0000 */
[----:B------:R-:W3:Y:S01]  /*27f0*/  @P0 LD.E R21, desc[UR4][R12.64+0x8] ;  /* 0x000008040c150980 */ /* 0x000ee2000c101900 */
[----:B--2---:R-:W-:-:S05]  /*2800*/  IMAD.IADD R14, R14, 0x1, R15 ;  /* 0x000000010e0e7824 */ /* 0x004fca00078e020f */
[----:B------:R-:W-:-:S04]  /*2810*/  LEA.HI R15, R14, R14, RZ, 0x1 ;  /* 0x0000000e0e0f7211 */ /* 0x000fc800078f08ff */
[----:B------:R-:W-:-:S05]  /*2820*/  LOP3.LUT R15, R15, 0xfffffffe, RZ, 0xc0, !PT ;  /* 0xfffffffe0f0f7812 */ /* 0x000fca00078ec0ff */
[----:B------:R-:W-:-:S04]  /*2830*/  IMAD.IADD R14, R14, 0x1, -R15 ;  /* 0x000000010e0e7824 */ /* 0x000fc800078e0a0f */
[----:B---3--:R-:W-:-:S05]  /*2840*/  @P0 IMAD.IADD R21, R14, 0x1, R21 ;  /* 0x000000010e150824 */ /* 0x008fca00078e0215 */
[----:B------:R-:W-:-:S04]  /*2850*/  @P0 LEA.HI R15, R21, R21, RZ, 0x1 ;  /* 0x00000015150f0211 */ /* 0x000fc800078f08ff */
[----:B------:R-:W-:-:S05]  /*2860*/  @P0 LOP3.LUT R20, R15, 0xfffffffe, RZ, 0xc0, !PT ;  /* 0xfffffffe0f140812 */ /* 0x000fca00078ec0ff */
[----:B------:R-:W-:-:S07]  /*2870*/  @P0 IMAD.IADD R14, R21, 0x1, -R20 ;  /* 0x00000001150e0824 */ /* 0x000fce00078e0a14 */
.L_x_16:
[----:B------:R-:W-:Y:S01]  /*2880*/  BSSY.RECONVERGENT B1, `(.L_x_19) ;  /* 0x000003b000017945 */ /* 0x000fe20003800200 */
[----:B------:R-:W-:-:S07]  /*2890*/  IMAD.MOV.U32 R15, RZ, RZ, RZ ;  /* 0x000000ffff0f7224 */ /* 0x000fce00078e00ff */
.L_x_29:
[C---:B------:R-:W-:Y:S01]  /*28a0*/  ISETP.NE.AND P0, PT, R15.reuse, RZ, PT ;  /* 0x000000ff0f00720c */ /* 0x040fe20003f05270 */
[----:B------:R-:W-:Y:S01]  /*28b0*/  BSSY.RECONVERGENT B2, `(.L_x_20) ;  /* 0x0000033000027945 */ /* 0x000fe20003800200 */
[----:B012---:R-:W-:-:S11]  /*28c0*/  IMAD.WIDE.U32 R12, R15, 0x4, R16 ;  /* 0x000000040f0c7825 */ /* 0x007fd600078e0010 */
[----:B------:R-:W-:Y:S05]  /*28d0*/  @!P0 BRA `(.L_x_21) ;  /* 0x0000000000748947 */ /* 0x000fea0003800000 */
[----:B------:R-:W-:-:S07]  /*28e0*/  IMAD.MOV.U32 R20, RZ, RZ, 0x1 ;  /* 0x00000001ff147424 */ /* 0x000fce00078e00ff */
.L_x_26:
[----:B------:R-:W-:Y:S01]  /*28f0*/  BSSY.RELIABLE B3, `(.L_x_22) ;  /* 0x0000016000037945 */ /* 0x000fe20003800100 */
[----:B------:R-:W-:Y:S02]  /*2900*/  IMAD.MOV.U32 R23, RZ, RZ, R20 ;  /* 0x000000ffff177224 */ /* 0x000fe400078e0014 */
[----:B0-----:R-:W-:-:S07]  /*2910*/  IMAD.MOV.U32 R22, RZ, RZ, RZ ;  /* 0x000000ffff167224 */ /* 0x001fce00078e00ff */
.L_x_24:
[----:B------:R-:W-:Y:S01]  /*2920*/  R2UR UR4, R18 ;  /* 0x00000000120472ca */ /* 0x000fe200000e0000 */
[----:B------:R-:W-:Y:S01]  /*2930*/  IMAD.WIDE.U32 R20, R22, 0x4, R16 ;  /* 0x0000000416147825 */ /* 0x000fe200078e0010 */
[----:B------:R-:W-:-:S13]  /*2940*/  R2UR UR5, R19 ;  /* 0x00000000130572ca */ /* 0x000fda00000e0000 */
[----:B------:R-:W2:Y:S02]  /*2950*/  LD.E R20, desc[UR4][R20.64] ;  /* 0x0000000414147980 */ /* 0x000ea4000c101900 */
[----:B--2---:R-:W-:-:S13]  /*2960*/  ISETP.NE.AND P0, PT, R20, R23, PT ;  /* 0x000000171400720c */ /* 0x004fda0003f05270 */
[----:B------:R-:W-:Y:S05]  /*2970*/  @!P0 BRA `(.L_x_23) ;  /* 0x0000000000348947 */ /* 0x000fea0003800000 */
[----:B------:R-:W-:-:S05]  /*2980*/  VIADD R22, R22, 0x1 ;  /* 0x0000000116167836 */ /* 0x000fca0000000000 */
[----:B------:R-:W-:-:S13]  /*2990*/  ISETP.NE.AND P0, PT, R22, R15, PT ;  /* 0x0000000f1600720c */ /* 0x000fda0003f05270 */
[----:B------:R-:W-:Y:S05]  /*29a0*/  @P0 BRA `(.L_x_24) ;  /* 0xfffffffc00dc0947 */ /* 0x000fea000383ffff */
[----:B------:R-:W-:Y:S02]  /*29b0*/  R2UR UR4, R18 ;  /* 0x00000000120472ca */ /* 0x000fe400000e0000 */
[----:B------:R-:W-:-:S13]  /*29c0*/  R2UR UR5, R19 ;  /* 0x00000000130572ca */ /* 0x000fda00000e0000 */
[----:B------:R-:W2:Y:S02]  /*29d0*/  LD.E R21, desc[UR4][R12.64] ;  /* 0x000000040c157980 */ /* 0x000ea4000c101900 */
[----:B--2---:R-:W-:-:S13]  /*29e0*/  ISETP.NE.AND P0, PT, R21, RZ, PT ;  /* 0x000000ff1500720c */ /* 0x004fda0003f05270 */
[----:B------:R-:W-:Y:S05]  /*29f0*/  @!P0 BREAK.RELIABLE B3 ;  /* 0x0000000000038942 */ /* 0x000fea0003800100 */
[----:B------:R-:W-:Y:S05]  /*2a00*/  @!P0 BRA `(.L_x_25) ;  /* 0x0000000000688947 */ /* 0x000fea0003800000 */
[----:B------:R-:W-:Y:S01]  /*2a10*/  R2UR UR4, R18 ;  /* 0x00000000120472ca */ /* 0x000fe200000e0000 */
[----:B------:R-:W-:Y:S01]  /*2a20*/  VIADD R21, R21, 0xffffffff ;  /* 0xffffffff15157836 */ /* 0x000fe20000000000 */
[----:B------:R-:W-:-:S13]  /*2a30*/  R2UR UR5, R19 ;  /* 0x00000000130572ca */ /* 0x000fda00000e0000 */
[----:B------:R0:W-:Y:S02]  /*2a40*/  ST.E desc[UR4][R12.64], R21 ;  /* 0x000000150c007985 */ /* 0x0001e4000c101904 */
.L_x_23:
[----:B------:R-:W-:Y:S05]  /*2a50*/  BSYNC.RELIABLE B3 ;  /* 0x0000000000037941 */ /* 0x000fea0003800100 */
.L_x_22:
[----:B------:R-:W1:Y:S01]  /*2a60*/  LDCU UR4, c[0x0][0x390] ;  /* 0x00007200ff0477ac */ /* 0x000e620008000800 */
[C---:B------:R-:W-:Y:S01]  /*2a70*/  VIADD R20, R23.reuse, 0x1 ;  /* 0x0000000117147836 */ /* 0x040fe20000000000 */
[----:B-1----:R-:W-:-:S13]  /*2a80*/  ISETP.NE.AND P0, PT, R23, UR4, PT ;  /* 0x0000000417007c0c */ /* 0x002fda000bf05270 */
[----:B------:R-:W-:Y:S05]  /*2a90*/  @P0 BRA `(.L_x_26) ;  /* 0xfffffffc00940947 */ /* 0x000fea000383ffff */
[----:B------:R-:W-:Y:S05]  /*2aa0*/  BRA `(.L_x_27) ;  /* 0x00000000004c7947 */ /* 0x000fea0003800000 */
.L_x_21:
[----:B------:R-:W-:Y:S02]  /*2ab0*/  R2UR UR4, R18 ;  /* 0x00000000120472ca */ /* 0x000fe400000e0000 */
[----:B------:R-:W-:-:S13]  /*2ac0*/  R2UR UR5, R19 ;  /* 0x00000000130572ca */ /* 0x000fda00000e0000 */
[----:B------:R-:W2:Y:S01]  /*2ad0*/  LD.E R20, desc[UR4][R12.64] ;  /* 0x000000040c147980 */ /* 0x000ea2000c101900 */
[----:B------:R-:W-:Y:S01]  /*2ae0*/  IMAD.MOV.U32 R23, RZ, RZ, 0x1 ;  /* 0x00000001ff177424 */ /* 0x000fe200078e00ff */
[----:B--2---:R-:W-:-:S13]  /*2af0*/  ISETP.NE.AND P0, PT, R20, RZ, PT ;  /* 0x000000ff1400720c */ /* 0x004fda0003f05270 */
[----:B------:R-:W-:Y:S05]  /*2b00*/  @!P0 BRA `(.L_x_25) ;  /* 0x0000000000288947 */ /* 0x000fea0003800000 */
[----:B------:R-:W0:Y:S02]  /*2b10*/  LDC R22, c[0x0][0x390] ;  /* 0x0000e400ff167b82 */ /* 0x000e240000000800 */
.L_x_28:
[----:B------:R-:W-:Y:S01]  /*2b20*/  R2UR UR4, R18 ;  /* 0x00000000120472ca */ /* 0x000fe200000e0000 */
[----:B-1----:R-:W-:Y:S01]  /*2b30*/  VIADD R20, R20, 0xffffffff ;  /* 0xffffffff14147836 */ /* 0x002fe20000000000 */
[----:B------:R-:W-:Y:S02]  /*2b40*/  R2UR UR5, R19 ;  /* 0x00000000130572ca */ /* 0x000fe400000e0000 */
[----:B0-----:R-:W-:-:S11]  /*2b50*/  ISETP.NE.AND P0, PT, R23, R22, PT ;  /* 0x000000161700720c */ /* 0x001fd60003f05270 */
[----:B------:R1:W-:Y:S02]  /*2b60*/  ST.E desc[UR4][R12.64], R20 ;  /* 0x000000140c007985 */ /* 0x0003e4000c101904 */
[----:B------:R-:W-:Y:S05]  /*2b70*/  @!P0 BRA `(.L_x_27) ;  /* 0x0000000000188947 */ /* 0x000fea0003800000 */
[----:B------:R-:W-:Y:S01]  /*2b80*/  ISETP.NE.AND P0, PT, R20, RZ, PT ;  /* 0x000000ff1400720c */ /* 0x000fe20003f05270 */
[----:B------:R-:W-:-:S12]  /*2b90*/  VIADD R23, R23, 0x1 ;  /* 0x0000000117177836 */ /* 0x000fd80000000000 */
[----:B------:R-:W-:Y:S05]  /*2ba0*/  @P0 BRA `(.L_x_28) ;  /* 0xfffffffc00dc0947 */ /* 0x000fea000383ffff */
.L_x_25:
[----:B------:R-:W-:Y:S02]  /*2bb0*/  R2UR UR4, R18 ;  /* 0x00000000120472ca */ /* 0x000fe400000e0000 */
[----:B------:R-:W-:-:S13]  /*2bc0*/  R2UR UR5, R19 ;  /* 0x00000000130572ca */ /* 0x000fda00000e0000 */
[----:B------:R2:W-:Y:S02]  /*2bd0*/  ST.E desc[UR4][R12.64], R23 ;  /* 0x000000170c007985 */ /* 0x0005e4000c101904 */
.L_x_27:
[----:B------:R-:W-:Y:S05]  /*2be0*/  BSYNC.RECONVERGENT B2 ;  /* 0x0000000000027941 */ /* 0x000fea0003800200 */
.L_x_20:
[----:B------:R-:W3:Y:S01]  /*2bf0*/  LDC R30, c[0x0][0x390] ;  /* 0x0000e400ff1e7b82 */ /* 0x000ee20000000800 */
[----:B------:R-:W-:-:S05]  /*2c00*/  VIADD R15, R15, 0x1 ;  /* 0x000000010f0f7836 */ /* 0x000fca0000000000 */
[----:B---3--:R-:W-:-:S13]  /*2c10*/  ISETP.NE.AND P0, PT, R15, R30, PT ;  /* 0x0000001e0f00720c */ /* 0x008fda0003f05270 */
[----:B------:R-:W-:Y:S05]  /*2c20*/  @P0 BRA `(.L_x_29) ;  /* 0xfffffffc001c0947 */ /* 0x000fea000383ffff */
[----:B------:R-:W-:Y:S05]  /*2c30*/  BSYNC.RECONVERGENT B1 ;  /* 0x0000000000017941 */ /* 0x000fea0003800200 */
.L_x_19:
[----:B------:R-:W3:Y:S01]  /*2c40*/  LDC R31, c[0x0][0x380] ;  /* 0x0000e000ff1f7b82 */ /* 0x000ee20000000800 */
[----:B------:R-:W-:Y:S01]  /*2c50*/  ISETP.GE.U32.AND P1, PT, R0, 0x7, PT ;  /* 0x000000070000780c */ /* 0x000fe20003f26070 */
[----:B------:R-:W-:Y:S01]  /*2c60*/  IMAD.MOV.U32 R27, RZ, RZ, RZ ;  /* 0x000000ffff1b7224 */ /* 0x000fe200078e00ff */
[----:B------:R-:W-:Y:S01]  /*2c70*/  ISETP.NE.AND P0, PT, R14, RZ, PT ;  /* 0x000000ff0e00720c */ /* 0x000fe20003f05270 */
[----:B------:R-:W-:-:S05]  /*2c80*/  IMAD.MOV.U32 R14, RZ, RZ, 0x3ff00000 ;  /* 0x3ff00000ff0e7424 */ /* 0x000fca00078e00ff */
[----:B------:R-:W-:Y:S01]  /*2c90*/  FSEL R15, R14, -1.875, !P0 ;  /* 0xbff000000e0f7808 */ /* 0x000fe20004000000 */
[----:B------:R-:W-:Y:S02]  /*2ca0*/  IMAD.MOV.U32 R14, RZ, RZ, RZ ;  /* 0x000000ffff0e7224 */ /* 0x000fe400078e00ff */
[----:B---3--:R-:W-:Y:S02]  /*2cb0*/  VIADD R31, R31, 0x8 ;  /* 0x000000081f1f7836 */ /* 0x008fe40000000000 */
[----:B------:R-:W-:Y:S05]  /*2cc0*/  @!P1 BRA `(.L_x_30) ;  /* 0x0000000400409947 */ /* 0x000fea0003800000 */
[----:B------:R-:W-:Y:S01]  /*2cd0*/  BSSY.RECONVERGENT B1, `(.L_x_31) ;  /* 0x000004e000017945 */ /* 0x000fe20003800200 */
[----:B------:R-:W-:-:S07]  /*2ce0*/  IMAD.MOV.U32 R33, RZ, RZ, RZ ;  /* 0x000000ffff217224 */ /* 0x000fce00078e00ff */
.L_x_32:
[C---:B------:R-:W-:Y:S01]  /*2cf0*/  R2UR UR4, R18.reuse ;  /* 0x00000000120472ca */ /* 0x040fe200000e0000 */
[----:B01----:R-:W-:Y:S01]  /*2d00*/  IMAD.WIDE.U32 R20, R33, 0x4, R16 ;  /* 0x0000000421147825 */ /* 0x003fe200078e0010 */
[C---:B------:R-:W-:Y:S02]  /*2d10*/  R2UR UR5, R19.reuse ;  /* 0x00000000130572ca */ /* 0x040fe400000e0000 */
[----:B------:R-:W-:Y:S02]  /*2d20*/  R2UR UR6, R18 ;  /* 0x00000000120672ca */ /* 0x000fe400000e0000 */
[----:B------:R-:W-:-:S09]  /*2d30*/  R2UR UR7, R19 ;  /* 0x00000000130772ca */ /* 0x000fd200000e0000 */
[----:B--2---:R-:W2:Y:S04]  /*2d40*/  LD.E R12, desc[UR4][R20.64] ;  /* 0x00000004140c7980 */ /* 0x004ea8000c101900 */
[----:B------:R-:W3:Y:S01]  /*2d50*/  LD.E R22, desc[UR6][R20.64+0x4] ;  /* 0x0000040614167980 */ /* 0x000ee2000c101900 */
[----:B------:R-:W-:Y:S01]  /*2d60*/  IMAD R35, R33, R30, RZ ;  /* 0x0000001e21237224 */ /* 0x000fe200078e02ff */
[C---:B------:R-:W-:Y:S02]  /*2d70*/  R2UR UR8, R18.reuse ;  /* 0x00000000120872ca */ /* 0x040fe400000e0000 */
[----:B------:R-:W-:Y:S01]  /*2d80*/  R2UR UR9, R19 ;  /* 0x00000000130972ca */ /* 0x000fe200000e0000 */
[----:B------:R-:W4:Y:S01]  /*2d90*/  LD.E R25, desc[UR4][R20.64+0x10] ;  /* 0x0000100414197980 */ /* 0x000f22000c101900 */
[----:B------:R-:W-:-:S02]  /*2da0*/  R2UR UR10, R18 ;  /* 0x00000000120a72ca */ /* 0x000fc400000e0000 */
[----:B------:R-:W-:Y:S01]  /*2db0*/  R2UR UR11, R19 ;  /* 0x00000000130b72ca */ /* 0x000fe200000e0000 */
[----:B------:R-:W5:Y:S04]  /*2dc0*/  LD.E R27, desc[UR4][R20.64+0x18] ;  /* 0x00001804141b7980 */ /* 0x000f68000c101900 */
[----:B------:R-:W5:Y:S04]  /*2dd0*/  LD.E R26, desc[UR6][R20.64+0x1c] ;  /* 0x00001c06141a7980 */ /* 0x000f68000c101900 */
[----:B------:R-:W4:Y:S04]  /*2de0*/  LD.E R29, desc[UR8][R20.64+0x8] ;  /* 0x00000808141d7980 */ /* 0x000f28000c101900 */
[----:B------:R-:W5:Y:S01]  /*2df0*/  LD.E R28, desc[UR10][R20.64+0xc] ;  /* 0x00000c0a141c7980 */ /* 0x000f62000c101900 */
[C---:B--2---:R-:W-:Y:S01]  /*2e00*/  IADD3 R13, P0, PT, R35.reuse, R12, RZ ;  /* 0x0000000c230d7210 */ /* 0x044fe20007f1e0ff */
[----:B------:R-:W-:-:S03]  /*2e10*/  IMAD.IADD R35, R35, 0x1, R30 ;  /* 0x0000000123237824 */ /* 0x000fc600078e021e */
[----:B------:R-:W-:Y:S02]  /*2e20*/  LEA.HI.X.SX32 R24, R12, RZ, 0x1, P0 ;  /* 0x000000ff0c187211 */ /* 0x000fe400000f0eff */
[-C--:B------:R-:W-:Y:S02]  /*2e30*/  LEA R12, P0, R13, R31.reuse, 0x3 ;  /* 0x0000001f0d0c7211 */ /* 0x080fe400078018ff */
[----:B---3--:R-:W-:Y:S02]  /*2e40*/  IADD3 R23, P1, PT, R35, R22, RZ ;  /* 0x0000001623177210 */ /* 0x008fe40007f3e0ff */
[----:B------:R-:W-:Y:S02]  /*2e50*/  LEA.HI.X R13, R13, R2, R24, 0x3, P0 ;  /* 0x000000020d0d7211 */ /* 0x000fe400000f1c18 */
[----:B------:R-:W-:Y:S02]  /*2e60*/  LEA.HI.X.SX32 R24, R22, RZ, 0x1, P1 ;  /* 0x000000ff16187211 */ /* 0x000fe400008f0eff */
[----:B------:R-:W-:-:S02]  /*2e70*/  LEA R22, P0, R23, R31, 0x3 ;  /* 0x0000001f17167211 */ /* 0x000fc400078018ff */
[----:B------:R-:W2:Y:S02]  /*2e80*/  LDG.E.64 R12, desc[UR4][R12.64+-0x8] ;  /* 0xfffff8040c0c7981 */ /* 0x000ea4000c1e1b00 */
[----:B------:R-:W-:Y:S02]  /*2e90*/  LEA.HI.X R23, R23, R2, R24, 0x3, P0 ;  /* 0x0000000217177211 */ /* 0x000fe400000f1c18 */
[----:B------:R0:W3:Y:S04]  /*2ea0*/  LD.E R24, desc[UR6][R20.64+0x14] ;  /* 0x0000140614187980 */ /* 0x0000e8000c101900 */
[----:B------:R-:W5:Y:S01]  /*2eb0*/  LDG.E.64 R22, desc[UR6][R22.64+-0x8] ;  /* 0xfffff80616167981 */ /* 0x000f62000c1e1b00 */
[----:B--2---:R-:W-:Y:S01]  /*2ec0*/  DMUL R12, R12, R14 ;  /* 0x0000000e0c0c7228 */ /* 0x004fe20000000000 */
[----:B------:R-:W-:-:S05]  /*2ed0*/  IMAD.IADD R14, R35, 0x1, R30 ;  /* 0x00000001230e7824 */ /* 0x000fca00078e021e */
[C---:B------:R-:W-:Y:S02]  /*2ee0*/  IADD3 R15, PT, PT, R14.reuse, R30, RZ ;  /* 0x0000001e0e0f7210 */ /* 0x040fe40007ffe0ff */
[----:B----4-:R-:W-:Y:S01]  /*2ef0*/  IADD3 R14, P0, PT, R14, R29, RZ ;  /* 0x0000001d0e0e7210 */ /* 0x010fe20007f1e0ff */
[----:B-----5:R-:W-:Y:S01]  /*2f00*/  DMUL R22, R12, R22 ;  /* 0x000000160c167228 */ /* 0x020fe20000000000 */
[----:B------:R-:W-:Y:S02]  /*2f10*/  IADD3 R32, P1, PT, R15, R28, RZ ;  /* 0x0000001c0f207210 */ /* 0x000fe40007f3e0ff */
[----:B------:R-:W-:Y:S02]  /*2f20*/  LEA.HI.X.SX32 R13, R29, RZ, 0x1, P0 ;  /* 0x000000ff1d0d7211 */ /* 0x000fe400000f0eff */
[----:B------:R-:W-:Y:S01]  /*2f30*/  LEA R12, P0, R14, R31, 0x3 ;  /* 0x0000001f0e0c7211 */ /* 0x000fe200078018ff */
[----:B------:R-:W-:Y:S01]  /*2f40*/  IMAD.IADD R15, R15, 0x1, R30 ;  /* 0x000000010f0f7824 */ /* 0x000fe200078e021e */
[----:B------:R-:W-:-:S02]  /*2f50*/  LEA.HI.X.SX32 R29, R28, RZ, 0x1, P1 ;  /* 0x000000ff1c1d7211 */ /* 0x000fc400008f0eff */
[-C--:B------:R-:W-:Y:S02]  /*2f60*/  LEA.HI.X R13, R14, R2.reuse, R13, 0x3, P0 ;  /* 0x000000020e0d7211 */ /* 0x080fe400000f1c0d */
[C---:B0-----:R-:W-:Y:S02]  /*2f70*/  LEA R20, P1, R32.reuse, R31, 0x3 ;  /* 0x0000001f20147211 */ /* 0x041fe400078218ff */
[C---:B------:R-:W-:Y:S02]  /*2f80*/  IADD3 R28, P0, PT, R15.reuse, R25, RZ ;  /* 0x000000190f1c7210 */ /* 0x040fe40007f1e0ff */
[----:B------:R-:W-:Y:S01]  /*2f90*/  LEA.HI.X R21, R32, R2, R29, 0x3, P1 ;  /* 0x0000000220157211 */ /* 0x000fe200008f1c1d */
[----:B------:R-:W-:Y:S01]  /*2fa0*/  IMAD.IADD R29, R15, 0x1, R30 ;  /* 0x000000010f1d7824 */ /* 0x000fe200078e021e */
[----:B------:R-:W2:Y:S01]  /*2fb0*/  LDG.E.64 R12, desc[UR4][R12.64+-0x8] ;  /* 0xfffff8040c0c7981 */ /* 0x000ea2000c1e1b00 */
[----:B------:R-:W-:Y:S02]  /*2fc0*/  LEA.HI.X.SX32 R15, R25, RZ, 0x1, P0 ;  /* 0x000000ff190f7211 */ /* 0x000fe400000f0eff */
[----:B------:R-:W-:Y:S01]  /*2fd0*/  LEA R14, P0, R28, R31, 0x3 ;  /* 0x0000001f1c0e7211 */ /* 0x000fe200078018ff */
[----:B------:R-:W4:Y:S01]  /*2fe0*/  LDG.E.64 R20, desc[UR6][R20.64+-0x8] ;  /* 0xfffff80614147981 */ /* 0x000f22000c1e1b00 */
[----:B---3--:R-:W-:-:S02]  /*2ff0*/  IADD3 R25, P1, PT, R29, R24, RZ ;  /* 0x000000181d197210 */ /* 0x008fc40007f3e0ff */
[-C--:B------:R-:W-:Y:S01]  /*3000*/  LEA.HI.X R15, R28, R2.reuse, R15, 0x3, P0 ;  /* 0x000000021c0f7211 */ /* 0x080fe200000f1c0f */
[----:B------:R-:W-:Y:S01]  /*3010*/  IMAD.IADD R28, R29, 0x1, R30 ;  /* 0x000000011d1c7824 */ /* 0x000fe200078e021e */
[----:B------:R-:W-:Y:S02]  /*3020*/  LEA.HI.X.SX32 R32, R24, RZ, 0x1, P1 ;  /* 0x000000ff18207211 */ /* 0x000fe400008f0eff */
[C---:B------:R-:W-:Y:S02]  /*3030*/  LEA R24, P0, R25.reuse, R31, 0x3 ;  /* 0x0000001f19187211 */ /* 0x040fe400078018ff */
[----:B------:R-:W3:Y:S02]  /*3040*/  LDG.E.64 R14, desc[UR4][R14.64+-0x8] ;  /* 0xfffff8040e0e7981 */ /* 0x000ee4000c1e1b00 */
[----:B------:R-:W-:Y:S02]  /*3050*/  LEA.HI.X R25, R25, R2, R32, 0x3, P0 ;  /* 0x0000000219197211 */ /* 0x000fe400000f1c20 */
[C---:B------:R-:W-:Y:S01]  /*3060*/  IADD3 R29, P0, PT, R28.reuse, R27, RZ ;  /* 0x0000001b1c1d7210 */ /* 0x040fe20007f1e0ff */
[----:B------:R-:W-:-:S03]  /*3070*/  IMAD.IADD R35, R28, 0x1, R30 ;  /* 0x000000011c237824 */ /* 0x000fc600078e021e */
[----:B------:R-:W-:Y:S01]  /*3080*/  LEA.HI.X.SX32 R27, R27, RZ, 0x1, P0 ;  /* 0x000000ff1b1b7211 */ /* 0x000fe200000f0eff */
[----:B------:R-:W5:Y:S01]  /*3090*/  LDG.E.64 R24, desc[UR6][R24.64+-0x8] ;  /* 0xfffff80618187981 */ /* 0x000f62000c1e1b00 */
[----:B------:R-:W-:-:S04]  /*30a0*/  LEA R28, P0, R29, R31, 0x3 ;  /* 0x0000001f1d1c7211 */ /* 0x000fc800078018ff */
[----:B------:R-:W-:Y:S02]  /*30b0*/  LEA.HI.X R29, R29, R2, R27, 0x3, P0 ;  /* 0x000000021d1d7211 */ /* 0x000fe400000f1c1b */
[----:B------:R-:W-:-:S04]  /*30c0*/  IADD3 R27, P0, PT, R35, R26, RZ ;  /* 0x0000001a231b7210 */ /* 0x000fc80007f1e0ff */
[----:B------:R-:W-:Y:S01]  /*30d0*/  LEA.HI.X.SX32 R32, R26, RZ, 0x1, P0 ;  /* 0x000000ff1a207211 */ /* 0x000fe200000f0eff */
[----:B------:R-:W5:Y:S01]  /*30e0*/  LDG.E.64 R28, desc[UR4][R28.64+-0x8] ;  /* 0xfffff8041c1c7981 */ /* 0x000f62000c1e1b00 */
[----:B------:R-:W-:-:S04]  /*30f0*/  LEA R26, P0, R27, R31, 0x3 ;  /* 0x0000001f1b1a7211 */ /* 0x000fc800078018ff */
[----:B------:R-:W-:-:S06]  /*3100*/  LEA.HI.X R27, R27, R2, R32, 0x3, P0 ;  /* 0x000000021b1b7211 */ /* 0x000fcc00000f1c20 */
[----:B------:R-:W5:Y:S01]  /*3110*/  LDG.E.64 R26, desc[UR6][R26.64+-0x8] ;  /* 0xfffff8061a1a7981 */ /* 0x000f62000c1e1b00 */
[----:B------:R-:W-:-:S05]  /*3120*/  VIADD R33, R33, 0x8 ;  /* 0x0000000821217836 */ /* 0x000fca0000000000 */
[----:B------:R-:W-:Y:S01]  /*3130*/  ISETP.NE.AND P0, PT, R33, R8, PT ;  /* 0x000000082100720c */ /* 0x000fe20003f05270 */
[----:B--2---:R-:W-:-:S08]  /*3140*/  DMUL R12, R22, R12 ;  /* 0x0000000c160c7228 */ /* 0x004fd00000000000 */
[----:B----4-:R-:W-:-:S08]  /*3150*/  DMUL R12, R12, R20 ;  /* 0x000000140c0c7228 */ /* 0x010fd00000000000 */
[----:B---3--:R-:W-:-:S08]  /*3160*/  DMUL R12, R12, R14 ;  /* 0x0000000e0c0c7228 */ /* 0x008fd00000000000 */
[----:B-----5:R-:W-:-:S08]  /*3170*/  DMUL R12, R12, R24 ;  /* 0x000000180c0c7228 */ /* 0x020fd00000000000 */
[----:B------:R-:W-:-:S08]  /*3180*/  DMUL R12, R12, R28 ;  /* 0x0000001c0c0c7228 */ /* 0x000fd00000000000 */
[----:B------:R-:W-:Y:S01]  /*3190*/  DMUL R14, R12, R26 ;  /* 0x0000001a0c0e7228 */ /* 0x000fe20000000000 */
[----:B------:R-:W-:Y:S10]  /*31a0*/  @P0 BRA `(.L_x_32) ;  /* 0xfffffff800d00947 */ /* 0x000ff4000383ffff */
[----:B------:R-:W-:Y:S05]  /*31b0*/  BSYNC.RECONVERGENT B1 ;  /* 0x0000000000017941 */ /* 0x000fea0003800200 */
.L_x_31:
[----:B------:R-:W-:-:S07]  /*31c0*/  IMAD.MOV.U32 R27, RZ, RZ, R8 ;  /* 0x000000ffff1b7224 */ /* 0x000fce00078e0008 */
.L_x_30:
[----:B------:R-:W-:-:S13]  /*31d0*/  ISETP.NE.AND P0, PT, R6, RZ, PT ;  /* 0x000000ff0600720c */ /* 0x000fda0003f05270 */
[----:B------:R-:W-:Y:S05]  /*31e0*/  @!P0 BRA `(.L_x_33) ;  /* 0x0000000400488947 */ /* 0x000fea0003800000 */
[----:B012---:R-:W-:Y:S01]  /*31f0*/  VIADD R12, R6, 0xffffffff ;  /* 0xffffffff060c7836 */ /* 0x007fe20000000000 */
        /* <DEDUP_REMOVED lines=11> */
[----:B------:R0:W5:Y:S01]  /*32b0*/  LD.E R22, desc[UR6][R20.64+0xc] ;  /* 0x00000c0614167980 */ /* 0x000162000c101900 */
[----:B------:R-:W-:-:S04]  /*32c0*/  IMAD R13, R27, R30, RZ ;  /* 0x0000001e1b0d7224 */ /* 0x000fc800078e02ff */
[C---:B------:R-:W-:Y:S01]  /*32d0*/  IMAD.IADD R25, R13.reuse, 0x1, R30 ;  /* 0x000000010d197824 */ /* 0x040fe200078e021e */
[----:B--2---:R-:W-:-:S04]  /*32e0*/  IADD3 R26, P1, PT, R13, R12, RZ ;  /* 0x0000000c0d1a7210 */ /* 0x004fc80007f3e0ff */
[----:B------:R-:W-:Y:S02]  /*32f0*/  LEA.HI.X.SX32 R13, R12, RZ, 0x1, P1 ;  /* 0x000000ff0c0d7211 */ /* 0x000fe400008f0eff */
[CC--:B------:R-:W-:Y:S02]  /*3300*/  LEA R12, P1, R26.reuse, R31.reuse, 0x3 ;  /* 0x0000001f1a0c7211 */ /* 0x0c0fe400078218ff */
[C---:B---3--:R-:W-:Y:S01]  /*3310*/  IADD3 R28, P2, PT, R25.reuse, R24, RZ ;  /* 0x00000018191c7210 */ /* 0x048fe20007f5e0ff */
[----:B------:R-:W-:Y:S01]  /*3320*/  IMAD.IADD R25, R25, 0x1, R30 ;  /* 0x0000000119197824 */ /* 0x000fe200078e021e */
[----:B------:R-:W-:Y:S02]  /*3330*/  LEA.HI.X R13, R26, R2, R13, 0x3, P1 ;  /* 0x000000021a0d7211 */ /* 0x000fe400008f1c0d */
[----:B0-----:R-:W-:Y:S02]  /*3340*/  LEA.HI.X.SX32 R21, R24, RZ, 0x1, P2 ;  /* 0x000000ff18157211 */ /* 0x001fe400010f0eff */
[----:B------:R-:W-:-:S02]  /*3350*/  LEA R20, P1, R28, R31, 0x3 ;  /* 0x0000001f1c147211 */ /* 0x000fc400078218ff */
[----:B------:R-:W2:Y:S01]  /*3360*/  LDG.E.64 R12, desc[UR4][R12.64+-0x8] ;  /* 0xfffff8040c0c7981 */ /* 0x000ea2000c1e1b00 */
[C---:B----4-:R-:W-:Y:S01]  /*3370*/  IADD3 R26, P2, PT, R25.reuse, R23, RZ ;  /* 0x00000017191a7210 */ /* 0x050fe20007f5e0ff */
[----:B------:R-:W-:Y:S01]  /*3380*/  IMAD.IADD R25, R25, 0x1, R30 ;  /* 0x0000000119197824 */ /* 0x000fe200078e021e */
[----:B------:R-:W-:Y:S02]  /*3390*/  LEA.HI.X R21, R28, R2, R21, 0x3, P1 ;  /* 0x000000021c157211 */ /* 0x000fe400008f1c15 */
[----:B------:R-:W-:Y:S02]  /*33a0*/  LEA.HI.X.SX32 R29, R23, RZ, 0x1, P2 ;  /* 0x000000ff171d7211 */ /* 0x000fe400010f0eff */
[----:B------:R-:W-:Y:S02]  /*33b0*/  LEA R24, P1, R26, R31, 0x3 ;  /* 0x0000001f1a187211 */ /* 0x000fe400078218ff */
[----:B------:R-:W3:Y:S01]  /*33c0*/  LDG.E.64 R20, desc[UR6][R20.64+-0x8] ;  /* 0xfffff80614147981 */ /* 0x000ee2000c1e1b00 */
[----:B-----5:R-:W-:-:S02]  /*33d0*/  IADD3 R23, P2, PT, R25, R22, RZ ;  /* 0x0000001619177210 */ /* 0x020fc40007f5e0ff */
[-C--:B------:R-:W-:Y:S02]  /*33e0*/  LEA.HI.X R25, R26, R2.reuse, R29, 0x3, P1 ;  /* 0x000000021a197211 */ /* 0x080fe400008f1c1d */
[----:B------:R-:W-:Y:S02]  /*33f0*/  LEA.HI.X.SX32 R26, R22, RZ, 0x1, P2 ;  /* 0x000000ff161a7211 */ /* 0x000fe400010f0eff */
[C---:B------:R-:W-:Y:S02]  /*3400*/  LEA R22, P1, R23.reuse, R31, 0x3 ;  /* 0x0000001f17167211 */ /* 0x040fe400078218ff */
[----:B------:R-:W4:Y:S02]  /*3410*/  LDG.E.64 R24, desc[UR4][R24.64+-0x8] ;  /* 0xfffff80418187981 */ /* 0x000f24000c1e1b00 */
[----:B------:R-:W-:-:S06]  /*3420*/  LEA.HI.X R23, R23, R2, R26, 0x3, P1 ;  /* 0x0000000217177211 */ /* 0x000fcc00008f1c1a */
[----:B------:R-:W5:Y:S01]  /*3430*/  LDG.E.64 R22, desc[UR6][R22.64+-0x8] ;  /* 0xfffff80616167981 */ /* 0x000f62000c1e1b00 */
[----:B------:R-:W-:Y:S01]  /*3440*/  VIADD R27, R27, 0x4 ;  /* 0x000000041b1b7836 */ /* 0x000fe20000000000 */
[----:B--2---:R-:W-:-:S08]  /*3450*/  DMUL R12, R14, R12 ;  /* 0x0000000c0e0c7228 */ /* 0x004fd00000000000 */
[----:B---3--:R-:W-:-:S08]  /*3460*/  DMUL R12, R12, R20 ;  /* 0x000000140c0c7228 */ /* 0x008fd00000000000 */
[----:B----4-:R-:W-:-:S08]  /*3470*/  DMUL R12, R12, R24 ;  /* 0x000000180c0c7228 */ /* 0x010fd00000000000 */
[----:B-----5:R-:W-:-:S11]  /*3480*/  DMUL R14, R12, R22 ;  /* 0x000000160c0e7228 */ /* 0x020fd60000000000 */
.L_x_34:
[----:B------:R-:W-:Y:S05]  /*3490*/  @!P0 BRA `(.L_x_33) ;  /* 0x00000000009c8947 */ /* 0x000fea0003800000 */
[----:B------:R-:W-:Y:S02]  /*34a0*/  ISETP.NE.AND P1, PT, R7, 0x1, PT ;  /* 0x000000010700780c */ /* 0x000fe40003f25270 */
[----:B------:R-:W-:-:S11]  /*34b0*/  ISETP.NE.AND P0, PT, R9, RZ, PT ;  /* 0x000000ff0900720c */ /* 0x000fd60003f05270 */
[C---:B------:R-:W-:Y:S01]  /*34c0*/  @P1 R2UR UR4, R18.reuse ;  /* 0x00000000120412ca */ /* 0x040fe200000e0000 */
[----:B------:R-:W-:Y:S01]  /*34d0*/  @P1 IMAD.WIDE.U32 R22, R27, 0x4, R16 ;  /* 0x000000041b161825 */ /* 0x000fe200078e0010 */
[C---:B------:R-:W-:Y:S02]  /*34e0*/  @P1 R2UR UR5, R19.reuse ;  /* 0x00000000130512ca */ /* 0x040fe400000e0000 */
[----:B------:R-:W-:Y:S02]  /*34f0*/  @P1 R2UR UR6, R18 ;  /* 0x00000000120612ca */ /* 0x000fe400000e0000 */
[----:B------:R-:W-:Y:S01]  /*3500*/  @P1 R2UR UR7, R19 ;  /* 0x00000000130712ca */ /* 0x000fe200000e0000 */
[----:B------:R-:W-:-:S08]  /*3510*/  @P1 IMAD R13, R27, R30, RZ ;  /* 0x0000001e1b0d1224 */ /* 0x000fd000078e02ff */
[----:B------:R-:W2:Y:S01]  /*3520*/  @P1 LD.E R12, desc[UR4][R22.64] ;  /* 0x00000004160c1980 */ /* 0x000ea2000c101900 */
[----:B------:R-:W-:Y:S01]  /*3530*/  @P0 R2UR UR4, R18 ;  /* 0x00000000120402ca */ /* 0x000fe200000e0000 */
[----:B------:R-:W-:Y:S01]  /*3540*/  @P1 VIADD R27, R27, 0x2 ;  /* 0x000000021b1b1836 */ /* 0x000fe20000000000 */
[----:B------:R-:W-:Y:S01]  /*3550*/  @P0 R2UR UR5, R19 ;  /* 0x00000000130502ca */ /* 0x000fe200000e0000 */
[----:B------:R0:W3:Y:S02]  /*3560*/  @P1 LD.E R29, desc[UR6][R22.64+0x4] ;  /* 0x00000406161d1980 */ /* 0x0000e4000c101900 */
[----:B------:R-:W-:-:S10]  /*3570*/  @P0 IMAD.WIDE.U32 R20, R27, 0x4, R16 ;  /* 0x000000041b140825 */ /* 0x000fd400078e0010 */
[----:B------:R1:W4:Y:S01]  /*3580*/  @P0 LD.E R24, desc[UR4][R20.64] ;  /* 0x0000000414180980 */ /* 0x000322000c101900 */
[----:B------:R-:W-:Y:S01]  /*3590*/  @P1 R2UR UR4, R18 ;  /* 0x00000000120412ca */ /* 0x000fe200000e0000 */
[----:B------:R-:W-:Y:S01]  /*35a0*/  @P1 IMAD.IADD R26, R13, 0x1, R30 ;  /* 0x000000010d1a1824 */ /* 0x000fe200078e021e */
[----:B------:R-:W-:Y:S01]  /*35b0*/  @P1 R2UR UR5, R19 ;  /* 0x00000000130512ca */ /* 0x000fe200000e0000 */
[----:B0-----:R-:W-:Y:S01]  /*35c0*/  @P0 IMAD R23, R27, R30, RZ ;  /* 0x0000001e1b170224 */ /* 0x001fe200078e02ff */
[----:B--2---:R-:W-:-:S04]  /*35d0*/  @P1 IADD3 R25, P2, PT, R13, R12, RZ ;  /* 0x0000000c0d191210 */ /* 0x004fc80007f5e0ff */
[----:B------:R-:W-:Y:S02]  /*35e0*/  @P1 LEA.HI.X.SX32 R13, R12, RZ, 0x1, P2 ;  /* 0x000000ff0c0d1211 */ /* 0x000fe400010f0eff */
[C---:B------:R-:W-:Y:S02]  /*35f0*/  @P1 LEA R12, P2, R25.reuse, R31, 0x3 ;  /* 0x0000001f190c1211 */ /* 0x040fe400078418ff */
[----:B---3--:R-:W-:Y:S02]  /*3600*/  @P1 IADD3 R26, P3, PT, R26, R29, RZ ;  /* 0x0000001d1a1a1210 */ /* 0x008fe40007f7e0ff */
[----:B------:R-:W-:Y:S02]  /*3610*/  @P1 LEA.HI.X R13, R25, R2, R13, 0x3, P2 ;  /* 0x00000002190d1211 */ /* 0x000fe400010f1c0d */
[----:B------:R-:W-:Y:S02]  /*3620*/  @P1 LEA.HI.X.SX32 R29, R29, RZ, 0x1, P3 ;  /* 0x000000ff1d1d1211 */ /* 0x000fe400018f0eff */
[----:B-1----:R-:W-:-:S02]  /*3630*/  @P1 LEA R20, P3, R26, R31, 0x3 ;  /* 0x0000001f1a141211 */ /* 0x002fc400078618ff */
[----:B------:R-:W2:Y:S01]  /*3640*/  @P1 LDG.E.64 R12, desc[UR4][R12.64+-0x8] ;  /* 0xfffff8040c0c1981 */ /* 0x000ea2000c1e1b00 */
[----:B----4-:R-:W-:Y:S02]  /*3650*/  @P0 IADD3 R23, P2, PT, R23, R24, RZ ;  /* 0x0000001817170210 */ /* 0x010fe40007f5e0ff */
[----:B------:R-:W-:Y:S02]  /*3660*/  @P1 LEA.HI.X R21, R26, R2, R29, 0x3, P3 ;  /* 0x000000021a151211 */ /* 0x000fe400018f1c1d */
[----:B------:R-:W-:Y:S02]  /*3670*/  @P0 R2UR UR4, R18 ;  /* 0x00000000120402ca */ /* 0x000fe400000e0000 */
[----:B------:R-:W-:Y:S02]  /*3680*/  @P0 R2UR UR5, R19 ;  /* 0x00000000130502ca */ /* 0x000fe400000e0000 */
[----:B------:R-:W-:Y:S01]  /*3690*/  @P0 LEA.HI.X.SX32 R24, R24, RZ, 0x1, P2 ;  /* 0x000000ff18180211 */ /* 0x000fe200010f0eff */
[----:B------:R-:W3:Y:S01]  /*36a0*/  @P1 LDG.E.64 R20, desc[UR6][R20.64+-0x8] ;  /* 0xfffff80614141981 */ /* 0x000ee2000c1e1b00 */
[----:B------:R-:W-:-:S04]  /*36b0*/  @P0 LEA R22, P2, R23, R31, 0x3 ;  /* 0x0000001f17160211 */ /* 0x000fc800078418ff */
[----:B------:R-:W-:-:S06]  /*36c0*/  @P0 LEA.HI.X R23, R23, R2, R24, 0x3, P2 ;  /* 0x0000000217170211 */ /* 0x000fcc00010f1c18 */
[----:B------:R-:W4:Y:S01]  /*36d0*/  @P0 LDG.E.64 R22, desc[UR4][R22.64+-0x8] ;  /* 0xfffff80416160981 */ /* 0x000f22000c1e1b00 */
[----:B--2---:R-:W-:-:S08]  /*36e0*/  @P1 DMUL R24, R14, R12 ;  /* 0x0000000c0e181228 */ /* 0x004fd00000000000 */
[----:B---3--:R-:W-:-:S08]  /*36f0*/  @P1 DMUL R14, R24, R20 ;  /* 0x00000014180e1228 */ /* 0x008fd00000000000 */
[----:B----4-:R-:W-:-:S11]  /*3700*/  @P0 DMUL R14, R14, R22 ;  /* 0x000000160e0e0228 */ /* 0x010fd60000000000 */
.L_x_33:
[----:B------:R-:W-:Y:S02]  /*3710*/  R2UR UR4, R18 ;  /* 0x00000000120472ca */ /* 0x000fe400000e0000 */
[----:B------:R-:W-:-:S13]  /*3720*/  R2UR UR5, R19 ;  /* 0x00000000130572ca */ /* 0x000fda00000e0000 */
[----:B012---:R-:W2:Y:S01]  /*3730*/  LDG.E.64 R12, desc[UR4][R10.64] ;  /* 0x000000040a0c7981 */ /* 0x007ea2000c1e1b00 */
[----:B------:R-:W-:Y:S01]  /*3740*/  BSSY.RECONVERGENT B2, `(.L_x_35) ;  /* 0x00000dd000027945 */ /* 0x000fe20003800200 */
[----:B------:R-:W-:Y:S01]  /*3750*/  IMAD.MOV.U32 R23, RZ, RZ, RZ ;  /* 0x000000ffff177224 */ /* 0x000fe200078e00ff */
[----:B------:R-:W-:Y:S02]  /*3760*/  PRMT R20, RZ, 0x7610, R20 ;  /* 0x00007610ff147816 */ /* 0x000fe40000000014 */
[----:B------:R-:W-:Y:S01]  /*3770*/  PRMT R22, RZ, 0x7610, R22 ;  /* 0x00007610ff167816 */ /* 0x000fe20000000016 */
[----:B--2---:R-:W-:-:S07]  /*3780*/  DADD R12, R12, R14 ;  /* 0x000000000c0c7229 */ /* 0x004fce000000000e */
[----:B------:R0:W-:Y:S04]  /*3790*/  STG.E.64 desc[UR4][R10.64], R12 ;  /* 0x0000000c0a007986 */ /* 0x0001e8000c101b04 */
.L_x_45:
[----:B-1----:R-:W1:Y:S01]  /*37a0*/  LDCU UR4, c[0x0][0x390] ;  /* 0x00007200ff0477ac */ /* 0x002e620008000800 */
[C---:B------:R-:W-:Y:S01]  /*37b0*/  VIADD R14, R23.reuse, 0x1 ;  /* 0x00000001170e7836 */ /* 0x040fe20000000000 */
[----:B------:R-:W-:Y:S01]  /*37c0*/  BSSY.RECONVERGENT B1, `(.L_x_36) ;  /* 0x00000ce000017945 */ /* 0x000fe20003800200 */
[----:B------:R-:W-:Y:S02]  /*37d0*/  IMAD.MOV.U32 R15, RZ, RZ, R23 ;  /* 0x000000ffff0f7224 */ /* 0x000fe400078e0017 */
[----:B0-----:R-:W-:-:S04]  /*37e0*/  IMAD.WIDE.U32 R12, R23, 0x4, R16 ;  /* 0x00000004170c7825 */ /* 0x001fc800078e0010 */
[----:B------:R-:W-:Y:S02]  /*37f0*/  IMAD.MOV.U32 R27, RZ, RZ, RZ ;  /* 0x000000ffff1b7224 */ /* 0x000fe400078e00ff */
[----:B------:R-:W-:Y:S02]  /*3800*/  IMAD.MOV.U32 R23, RZ, RZ, R14 ;  /* 0x000000ffff177224 */ /* 0x000fe400078e000e */
[----:B-1----:R-:W-:-:S05]  /*3810*/  IMAD.U32 R21, RZ, RZ, UR4 ;  /* 0x00000004ff157e24 */ /* 0x002fca000f8e00ff */
[CC--:B------:R-:W-:Y:S02]  /*3820*/  ISETP.GE.U32.AND P1, PT, R14.reuse, R21.reuse, PT ;  /* 0x000000150e00720c */ /* 0x0c0fe40003f26070 */
[----:B------:R-:W-:-:S11]  /*3830*/  ISETP.NE.AND P0, PT, R14, R21, PT ;  /* 0x000000150e00720c */ /* 0x000fd60003f05270 */
[----:B-----5:R-:W-:Y:S05]  /*3840*/  @P1 BRA `(.L_x_37) ;  /* 0x0000000c00141947 */ /* 0x020fea0003800000 */
[----:B------:R-:W-:Y:S02]  /*3850*/  IADD3 R14, PT, PT, -R15, -0x2, R21 ;  /* 0xfffffffe0f0e7810 */ /* 0x000fe40007ffe115 */
[----:B------:R-:W-:Y:S02]  /*3860*/  R2UR UR4, R18 ;  /* 0x00000000120472ca */ /* 0x000fe400000e0000 */
[----:B------:R-:W-:Y:S02]  /*3870*/  R2UR UR5, R19 ;  /* 0x00000000130572ca */ /* 0x000fe400000e0000 */
[----:B------:R-:W-:Y:S01]  /*3880*/  ISETP.GE.U32.AND P2, PT, R14, 0xf, PT ;  /* 0x0000000f0e00780c */ /* 0x000fe20003f46070 */
[----:B------:R-:W-:Y:S01]  /*3890*/  IMAD.IADD R29, R0, 0x1, -R15 ;  /* 0x00000001001d7824 */ /* 0x000fe200078e0a0f */
[----:B------:R-:W-:Y:S01]  /*38a0*/  BSSY.RECONVERGENT B3, `(.L_x_38) ;  /* 0x0000052000037945 */ /* 0x000fe20003800200 */
[----:B------:R-:W-:Y:S02]  /*38b0*/  IMAD.MOV.U32 R27, RZ, RZ, RZ ;  /* 0x000000ffff1b7224 */ /* 0x000fe400078e00ff */
[----:B------:R-:W-:Y:S01]  /*38c0*/  IMAD.MOV.U32 R25, RZ, RZ, R23 ;  /* 0x000000ffff197224 */ /* 0x000fe200078e0017 */
[----:B------:R-:W-:-:S05]  /*38d0*/  LOP3.LUT P1, RZ, R29, 0xf, RZ, 0xc0, !PT ;  /* 0x0000000f1dff7812 */ /* 0x000fca000782c0ff */
[----:B------:R0:W5:Y:S02]  /*38e0*/  LD.E R24, desc[UR4][R12.64] ;  /* 0x000000040c187980 */ /* 0x000164000c101900 */
[----:B------:R-:W-:Y:S06]  /*38f0*/  @!P2 BRA `(.L_x_39) ;  /* 0x000000040030a947 */ /* 0x000fec0003800000 */
[----:B------:R-:W-:Y:S02]  /*3900*/  LOP3.LUT R29, R29, 0xfffffff0, RZ, 0xc0, !PT ;  /* 0xfffffff01d1d7812 */ /* 0x000fe400078ec0ff */
[----:B------:R-:W-:Y:S01]  /*3910*/  CS2R R26, SRZ ;  /* 0x00000000001a7805 */ /* 0x000fe2000001ff00 */
[----:B------:R-:W-:-:S07]  /*3920*/  IMAD.MOV.U32 R25, RZ, RZ, R23 ;  /* 0x000000ffff197224 */ /* 0x000fce00078e0017 */
.L_x_40:
        /* <DEDUP_REMOVED lines=8> */
[----:B------:R-:W4:Y:S04]  /*39b0*/  LD.E R31, desc[UR4][R14.64+0xc] ;  /* 0x00000c040e1f7980 */ /* 0x000f28000c101900 */
[----:B------:R-:W4:Y:S01]  /*39c0*/  LD.E R30, desc[UR4][R14.64+0x14] ;  /* 0x000014040e1e7980 */ /* 0x000f22000c101900 */
[----:B------:R-:W-:Y:S01]  /*39d0*/  VIADD R28, R27, 0x1 ;  /* 0x000000011b1c7836 */ /* 0x000fe20000000000 */
[----:B--2--5:R-:W-:-:S02]  /*39e0*/  ISETP.GE.AND P2, PT, R35, R24, PT ;  /* 0x000000182300720c */ /* 0x024fc40003f46270 */
[----:B------:R-:W2:Y:S01]  /*39f0*/  LD.E R35, desc[UR6][R14.64+0x10] ;  /* 0x000010060e237980 */ /* 0x000ea2000c101900 */
[----:B---3--:R-:W-:-:S03]  /*3a00*/  ISETP.GE.AND P3, PT, R37, R24, PT ;  /* 0x000000182500720c */ /* 0x008fc60003f66270 */
[----:B------:R-:W3:Y:S07]  /*3a10*/  LD.E R37, desc[UR6][R14.64+0x18] ;  /* 0x000018060e257980 */ /* 0x000eee000c101900 */
[----:B------:R-:W-:Y:S02]  /*3a20*/  @P2 IADD3 R28, PT, PT, R27, RZ, RZ ;  /* 0x000000ff1b1c2210 */ /* 0x000fe40007ffe0ff */
[----:B------:R-:W3:Y:S03]  /*3a30*/  LD.E R27, desc[UR4][R14.64+0x20] ;  /* 0x000020040e1b7980 */ /* 0x000ee6000c101900 */
[----:B------:R-:W-:-:S02]  /*3a40*/  VIADD R32, R28, 0x1 ;  /* 0x000000011c207836 */ /* 0x000fc40000000000 */
[----:B------:R-:W-:Y:S02]  /*3a50*/  @P3 IMAD.MOV R32, RZ, RZ, R28 ;  /* 0x000000ffff203224 */ /* 0x000fe400078e021c */
[----:B------:R-:W3:Y:S01]  /*3a60*/  LD.E R28, desc[UR4][R14.64+0x1c] ;  /* 0x00001c040e1c7980 */ /* 0x000ee2000c101900 */
[-C--:B----4-:R-:W-:Y:S02]  /*3a70*/  ISETP.GE.AND P2, PT, R33, R24.reuse, PT ;  /* 0x000000182100720c */ /* 0x090fe40003f46270 */
[----:B------:R-:W-:Y:S01]  /*3a80*/  ISETP.GE.AND P3, PT, R31, R24, PT ;  /* 0x000000181f00720c */ /* 0x000fe20003f66270 */
[----:B------:R-:W-:Y:S01]  /*3a90*/  VIADD R31, R32, 0x1 ;  /* 0x00000001201f7836 */ /* 0x000fe20000000000 */
[----:B------:R-:W4:Y:S09]  /*3aa0*/  LD.E R33, desc[UR6][R14.64+0x28] ;  /* 0x000028060e217980 */ /* 0x000f32000c101900 */
[----:B------:R-:W-:-:S04]  /*3ab0*/  @P2 IMAD.MOV R31, RZ, RZ, R32 ;  /* 0x000000ffff1f2224 */ /* 0x000fc800078e0220 */
[----:B------:R-:W-:Y:S02]  /*3ac0*/  VIADD R32, R31, 0x1 ;  /* 0x000000011f207836 */ /* 0x000fe40000000000 */
[----:B------:R-:W-:Y:S01]  /*3ad0*/  @P3 IMAD.MOV R32, RZ, RZ, R31 ;  /* 0x000000ffff203224 */ /* 0x000fe200078e021f */
[-C--:B------:R-:W-:Y:S01]  /*3ae0*/  ISETP.GE.AND P3, PT, R30, R24.reuse, PT ;  /* 0x000000181e00720c */ /* 0x080fe20003f66270 */
[----:B------:R-:W4:Y:S02]  /*3af0*/  LD.E R31, desc[UR4][R14.64+0x24] ;  /* 0x000024040e1f7980 */ /* 0x000f24000c101900 */
[----:B------:R-:W-:Y:S01]  /*3b00*/  VIADD R30, R32, 0x1 ;  /* 0x00000001201e7836 */ /* 0x000fe20000000000 */
[-C--:B--2---:R-:W-:Y:S02]  /*3b10*/  ISETP.GE.AND P2, PT, R35, R24.reuse, PT ;  /* 0x000000182300720c */ /* 0x084fe40003f46270 */
[----:B------:R-:W2:Y:S11]  /*3b20*/  LD.E R35, desc[UR4][R14.64+0x2c] ;  /* 0x00002c040e237980 */ /* 0x000eb6000c101900 */
[----:B------:R-:W-:Y:S01]  /*3b30*/  @P2 IMAD.MOV R30, RZ, RZ, R32 ;  /* 0x000000ffff1e2224 */ /* 0x000fe200078e0220 */
[----:B---3--:R-:W-:-:S02]  /*3b40*/  ISETP.GE.AND P2, PT, R37, R24, PT ;  /* 0x000000182500720c */ /* 0x008fc40003f46270 */
[----:B------:R-:W3:Y:S01]  /*3b50*/  LD.E R37, desc[UR6][R14.64+0x30] ;  /* 0x000030060e257980 */ /* 0x000ee2000c101900 */
[----:B------:R-:W-:Y:S02]  /*3b60*/  VIADD R32, R30, 0x1 ;  /* 0x000000011e207836 */ /* 0x000fe40000000000 */
[----:B------:R-:W-:Y:S01]  /*3b70*/  @P3 IMAD.MOV R32, RZ, RZ, R30 ;  /* 0x000000ffff203224 */ /* 0x000fe200078e021e */
[----:B------:R-:W-:-:S03]  /*3b80*/  ISETP.GE.AND P3, PT, R28, R24, PT ;  /* 0x000000181c00720c */ /* 0x000fc60003f66270 */
[----:B------:R-:W-:-:S04]  /*3b90*/  VIADD R30, R32, 0x1 ;  /* 0x00000001201e7836 */ /* 0x000fc80000000000 */
[----:B------:R-:W-:Y:S02]  /*3ba0*/  @P2 IMAD.MOV R30, RZ, RZ, R32 ;  /* 0x000000ffff1e2224 */ /* 0x000fe400078e0220 */
[----:B------:R-:W3:Y:S02]  /*3bb0*/  LD.E R32, desc[UR4][R14.64+0x3c] ;  /* 0x00003c040e207980 */ /* 0x000ee4000c101900 */
[----:B------:R-:W-:Y:S02]  /*3bc0*/  VIADD R28, R30, 0x1 ;  /* 0x000000011e1c7836 */ /* 0x000fe40000000000 */
[----:B------:R-:W-:Y:S02]  /*3bd0*/  @P3 IMAD.MOV R28, RZ, RZ, R30 ;  /* 0x000000ffff1c3224 */ /* 0x000fe400078e021e */
[----:B------:R-:W3:Y:S01]  /*3be0*/  LD.E R30, desc[UR4][R14.64+0x34] ;  /* 0x000034040e1e7980 */ /* 0x000ee2000c101900 */
[----:B------:R-:W-:-:S03]  /*3bf0*/  ISETP.GE.AND P2, PT, R27, R24, PT ;  /* 0x000000181b00720c */ /* 0x000fc60003f46270 */
[----:B------:R1:W3:Y:S01]  /*3c00*/  LD.E R27, desc[UR6][R14.64+0x38] ;  /* 0x000038060e1b7980 */ /* 0x0002e2000c101900 */
[----:B----4-:R-:W-:Y:S01]  /*3c10*/  ISETP.GE.AND P3, PT, R31, R24, PT ;  /* 0x000000181f00720c */ /* 0x010fe20003f66270 */
[----:B------:R-:W-:-:S08]  /*3c20*/  VIADD R31, R28, 0x1 ;  /* 0x000000011c1f7836 */ /* 0x000fd00000000000 */
[----:B------:R-:W-:Y:S01]  /*3c30*/  @P2 IMAD.MOV R31, RZ, RZ, R28 ;  /* 0x000000ffff1f2224 */ /* 0x000fe200078e021c */
[----:B------:R-:W-:-:S03]  /*3c40*/  ISETP.GE.AND P2, PT, R33, R24, PT ;  /* 0x000000182100720c */ /* 0x000fc60003f46270 */
[----:B------:R-:W-:Y:S02]  /*3c50*/  VIADD R28, R31, 0x1 ;  /* 0x000000011f1c7836 */ /* 0x000fe40000000000 */
[----:B------:R-:W-:-:S04]  /*3c60*/  @P3 IMAD.MOV R28, RZ, RZ, R31 ;  /* 0x000000ffff1c3224 */ /* 0x000fc800078e021f */
[----:B------:R-:W-:-:S04]  /*3c70*/  VIADD R31, R28, 0x1 ;  /* 0x000000011c1f7836 */ /* 0x000fc80000000000 */
[----:B------:R-:W-:-:S04]  /*3c80*/  @P2 IMAD.MOV R31, RZ, RZ, R28 ;  /* 0x000000ffff1f2224 */ /* 0x000fc800078e021c */
[----:B-1----:R-:W-:Y:S02]  /*3c90*/  VIADD R14, R31, 0x1 ;  /* 0x000000011f0e7836 */ /* 0x002fe40000000000 */
[----:B------:R-:W-:Y:S02]  /*3ca0*/  VIADD R26, R26, 0x10 ;  /* 0x000000101a1a7836 */ /* 0x000fe40000000000 */
[----:B------:R-:W-:Y:S01]  /*3cb0*/  VIADD R25, R25, 0x10 ;  /* 0x0000001019197836 */ /* 0x000fe20000000000 */
[-C--:B--2---:R-:W-:Y:S02]  /*3cc0*/  ISETP.GE.AND P3, PT, R35, R24.reuse, PT ;  /* 0x000000182300720c */ /* 0x084fe40003f66270 */
[----:B---3--:R-:W-:-:S11]  /*3cd0*/  ISETP.GE.AND P2, PT, R37, R24, PT ;  /* 0x000000182500720c */ /* 0x008fd60003f46270 */
[----:B------:R-:W-:-:S04]  /*3ce0*/  @P3 IMAD.MOV R14, RZ, RZ, R31 ;  /* 0x000000ffff0e3224 */ /* 0x000fc800078e021f */
[----:B------:R-:W-:Y:S02]  /*3cf0*/  VIADD R15, R14, 0x1 ;  /* 0x000000010e0f7836 */ /* 0x000fe40000000000 */
[----:B------:R-:W-:Y:S01]  /*3d00*/  @P2 IMAD.MOV R15, RZ, RZ, R14 ;  /* 0x000000ffff0f2224 */ /* 0x000fe200078e020e */
[-C--:B------:R-:W-:Y:S02]  /*3d10*/  ISETP.GE.AND P3, PT, R30, R24.reuse, PT ;  /* 0x000000181e00720c */ /* 0x080fe40003f66270 */
[----:B------:R-:W-:Y:S02]  /*3d20*/  ISETP.GE.AND P2, PT, R27, R24, PT ;  /* 0x000000181b00720c */ /* 0x000fe40003f46270 */
[----:B------:R-:W-:-:S09]  /*3d30*/  IADD3 R14, PT, PT, R15, 0x1, RZ ;  /* 0x000000010f0e7810 */ /* 0x000fd20007ffe0ff */
[----:B------:R-:W-:-:S04]  /*3d40*/  @P3 IMAD.MOV R14, RZ, RZ, R15 ;  /* 0x000000ffff0e3224 */ /* 0x000fc800078e020f */
[----:B------:R-:W-:Y:S02]  /*3d50*/  VIADD R15, R14, 0x1 ;  /* 0x000000010e0f7836 */ /* 0x000fe40000000000 */
[----:B------:R-:W-:Y:S01]  /*3d60*/  @P2 IMAD.MOV R15, RZ, RZ, R14 ;  /* 0x000000ffff0f2224 */ /* 0x000fe200078e020e */
[----:B------:R-:W-:Y:S02]  /*3d70*/  ISETP.NE.AND P2, PT, R26, R29, PT ;  /* 0x0000001d1a00720c */ /* 0x000fe40003f45270 */
[----:B------:R-:W-:Y:S01]  /*3d80*/  ISETP.GE.AND P3, PT, R32, R24, PT ;  /* 0x000000182000720c */ /* 0x000fe20003f66270 */
[----:B------:R-:W-:-:S12]  /*3d90*/  VIADD R27, R15, 0x1 ;  /* 0x000000010f1b7836 */ /* 0x000fd80000000000 */
[----:B------:R-:W-:Y:S01]  /*3da0*/  @P3 IMAD.MOV R27, RZ, RZ, R15 ;  /* 0x000000ffff1b3224 */ /* 0x000fe200078e020f */
[----:B------:R-:W-:Y:S06]  /*3db0*/  @P2 BRA `(.L_x_40) ;  /* 0xfffffff800dc2947 */ /* 0x000fec000383ffff */
.L_x_39:
[----:B------:R-:W-:Y:S05]  /*3dc0*/  BSYNC.RECONVERGENT B3 ;  /* 0x0000000000037941 */ /* 0x000fea0003800200 */
.L_x_38:
[----:B------:R-:W-:Y:S05]  /*3dd0*/  @!P1 BRA `(.L_x_37) ;  /* 0x0000000400b09947 */ /* 0x000fea0003800000 */
[----:B------:R-:W1:Y:S01]  /*3de0*/  LDC.U16 R26, c[0x0][0x390] ;  /* 0x0000e400ff1a7b82 */ /* 0x000e620000000400 */
[----:B------:R-:W-:Y:S01]  /*3df0*/  LOP3.LUT R15, RZ, R22, RZ, 0x33, !PT ;  /* 0x00000016ff0f7212 */ /* 0x000fe200078e33ff */
[----:B------:R-:W-:Y:S04]  /*3e00*/  BSSY.RECONVERGENT B3, `(.L_x_41) ;  /* 0x000002d000037945 */ /* 0x000fe80003800200 */
[----:B-1----:R-:W-:-:S05]  /*3e10*/  IMAD.IADD R15, R26, 0x1, R15 ;  /* 0x000000011a0f7824 */ /* 0x002fca00078e020f */
[----:B------:R-:W-:-:S04]  /*3e20*/  LOP3.LUT R15, R15, 0xf, RZ, 0xc0, !PT ;  /* 0x0000000f0f0f7812 */ /* 0x000fc800078ec0ff */
[C---:B------:R-:W-:Y:S01]  /*3e30*/  LOP3.LUT P1, RZ, R15.reuse, 0x7, RZ, 0xc0, !PT ;  /* 0x000000070fff7812 */ /* 0x040fe2000782c0ff */
[----:B------:R-:W-:-:S05]  /*3e40*/  VIADD R14, R15, 0xffffffff ;  /* 0xffffffff0f0e7836 */ /* 0x000fca0000000000 */
        /* <DEDUP_REMOVED lines=11> */
[----:B------:R-:W4:Y:S04]  /*3f00*/  LD.E R29, desc[UR4][R14.64+0x10] ;  /* 0x000010040e1d7980 */ /* 0x000f28000c101900 */
[----:B------:R-:W4:Y:S04]  /*3f10*/  LD.E R31, desc[UR6][R14.64+0x14] ;  /* 0x000014060e1f7980 */ /* 0x000f28000c101900 */
[----:B------:R-:W4:Y:S04]  /*3f20*/  LD.E R33, desc[UR4][R14.64+0x18] ;  /* 0x000018040e217980 */ /* 0x000f28000c101900 */
[----:B------:R1:W4:Y:S01]  /*3f30*/  LD.E R35, desc[UR6][R14.64+0x1c] ;  /* 0x00001c060e237980 */ /* 0x000322000c101900 */
[----:B------:R-:W-:-:S02]  /*3f40*/  IADD3 R25, PT, PT, R25, 0x8, RZ ;  /* 0x0000000819197810 */ /* 0x000fc40007ffe0ff */
[-C--:B--2--5:R-:W-:Y:S02]  /*3f50*/  ISETP.GE.AND P2, PT, R37, R24.reuse, PT ;  /* 0x000000182500720c */ /* 0x0a4fe40003f46270 */
[----:B---3--:R-:W-:Y:S01]  /*3f60*/  ISETP.GE.AND P3, PT, R28, R24, PT ;  /* 0x000000181c00720c */ /* 0x008fe20003f66270 */
[----:B------:R-:W-:-:S10]  /*3f70*/  VIADD R28, R27, 0x1 ;  /* 0x000000011b1c7836 */ /* 0x000fd40000000000 */
[----:B------:R-:W-:Y:S01]  /*3f80*/  @P2 IMAD.MOV R28, RZ, RZ, R27 ;  /* 0x000000ffff1c2224 */ /* 0x000fe200078e021b */
[----:B----4-:R-:W-:-:S03]  /*3f90*/  ISETP.GE.AND P2, PT, R30, R24, PT ;  /* 0x000000181e00720c */ /* 0x010fc60003f46270 */
[----:B------:R-:W-:Y:S02]  /*3fa0*/  VIADD R27, R28, 0x1 ;  /* 0x000000011c1b7836 */ /* 0x000fe40000000000 */
[----:B------:R-:W-:Y:S01]  /*3fb0*/  @P3 IMAD.MOV R27, RZ, RZ, R28 ;  /* 0x000000ffff1b3224 */ /* 0x000fe200078e021c */
[----:B------:R-:W-:-:S03]  /*3fc0*/  ISETP.GE.AND P3, PT, R32, R24, PT ;  /* 0x000000182000720c */ /* 0x000fc60003f66270 */
[----:B------:R-:W-:-:S04]  /*3fd0*/  VIADD R28, R27, 0x1 ;  /* 0x000000011b1c7836 */ /* 0x000fc80000000000 */
[----:B------:R-:W-:Y:S01]  /*3fe0*/  @P2 IMAD.MOV R28, RZ, RZ, R27 ;  /* 0x000000ffff1c2224 */ /* 0x000fe200078e021b */
[----:B------:R-:W-:-:S03]  /*3ff0*/  ISETP.GE.AND P2, PT, R29, R24, PT ;  /* 0x000000181d00720c */ /* 0x000fc60003f46270 */
[----:B-1----:R-:W-:Y:S02]  /*4000*/  VIADD R14, R28, 0x1 ;  /* 0x000000011c0e7836 */ /* 0x002fe40000000000 */
[----:B------:R-:W-:Y:S01]  /*4010*/  @P3 IMAD.MOV R14, RZ, RZ, R28 ;  /* 0x000000ffff0e3224 */ /* 0x000fe200078e021c */
[----:B------:R-:W-:-:S03]  /*4020*/  ISETP.GE.AND P3, PT, R31, R24, PT ;  /* 0x000000181f00720c */ /* 0x000fc60003f66270 */
[----:B------:R-:W-:-:S04]  /*4030*/  VIADD R15, R14, 0x1 ;  /* 0x000000010e0f7836 */ /* 0x000fc80000000000 */
[----:B------:R-:W-:Y:S01]  /*4040*/  @P2 IMAD.MOV R15, RZ, RZ, R14 ;  /* 0x000000ffff0f2224 */ /* 0x000fe200078e020e */
[----:B------:R-:W-:-:S03]  /*4050*/  ISETP.GE.AND P2, PT, R33, R24, PT ;  /* 0x000000182100720c */ /* 0x000fc60003f46270 */
[----:B------:R-:W-:Y:S02]  /*4060*/  VIADD R14, R15, 0x1 ;  /* 0x000000010f0e7836 */ /* 0x000fe40000000000 */
[----:B------:R-:W-:Y:S01]  /*4070*/  @P3 IMAD.MOV R14, RZ, RZ, R15 ;  /* 0x000000ffff0e3224 */ /* 0x000fe200078e020f */
[----:B------:R-:W-:-:S03]  /*4080*/  ISETP.GE.AND P3, PT, R35, R24, PT ;  /* 0x000000182300720c */ /* 0x000fc60003f66270 */
[----:B------:R-:W-:-:S04]  /*4090*/  VIADD R15, R14, 0x1 ;  /* 0x000000010e0f7836 */ /* 0x000fc80000000000 */
[----:B------:R-:W-:-:S04]  /*40a0*/  @P2 IMAD.MOV R15, RZ, RZ, R14 ;  /* 0x000000ffff0f2224 */ /* 0x000fc800078e020e */
[----:B------:R-:W-:Y:S02]  /*40b0*/  VIADD R27, R15, 0x1 ;  /* 0x000000010f1b7836 */ /* 0x000fe40000000000 */
[----:B------:R-:W-:-:S07]  /*40c0*/  @P3 IMAD.MOV R27, RZ, RZ, R15 ;  /* 0x000000ffff1b3224 */ /* 0x000fce00078e020f */
.L_x_42:
[----:B------:R-:W-:Y:S05]  /*40d0*/  BSYNC.RECONVERGENT B3 ;  /* 0x0000000000037941 */ /* 0x000fea0003800200 */
.L_x_41:
[----:B------:R-:W-:Y:S05]  /*40e0*/  @!P1 BRA `(.L_x_37) ;  /* 0x0000000000ec9947 */ /* 0x000fea0003800000 */
[----:B------:R-:W-:Y:S01]  /*40f0*/  LOP3.LUT R15, RZ, R20, RZ, 0x33, !PT ;  /* 0x00000014ff0f7212 */ /* 0x000fe200078e33ff */
[----:B------:R-:W-:Y:S04]  /*4100*/  BSSY.RECONVERGENT B3, `(.L_x_43) ;  /* 0x000001f000037945 */ /* 0x000fe80003800200 */
[----:B------:R-:W-:-:S05]  /*4110*/  IMAD.IADD R15, R26, 0x1, R15 ;  /* 0x000000011a0f7824 */ /* 0x000fca00078e020f */
[----:B------:R-:W-:-:S04]  /*4120*/  LOP3.LUT R15, R15, 0xffff, RZ, 0xc0, !PT ;  /* 0x0000ffff0f0f7812 */ /* 0x000fc800078ec0ff */
[C---:B------:R-:W-:Y:S02]  /*4130*/  LOP3.LUT R14, R15.reuse, 0x7, RZ, 0xc0, !PT ;  /* 0x000000070f0e7812 */ /* 0x040fe400078ec0ff */
[----:B------:R-:W-:-:S03]  /*4140*/  LOP3.LUT R26, R15, 0x3, RZ, 0xc0, !PT ;  /* 0x000000030f1a7812 */ /* 0x000fc600078ec0ff */
        /* <DEDUP_REMOVED lines=12> */
[----:B------:R-:W4:Y:S01]  /*4210*/  LD.E R35, desc[UR6][R14.64+0xc] ;  /* 0x00000c060e237980 */ /* 0x000f22000c101900 */
[----:B------:R-:W-:-:S02]  /*4220*/  VIADD R28, R27, 0x1 ;  /* 0x000000011b1c7836 */ /* 0x000fc40000000000 */
[----:B------:R-:W-:Y:S01]  /*4230*/  VIADD R25, R25, 0x4 ;  /* 0x0000000419197836 */ /* 0x000fe20000000000 */
[-C--:B--2--5:R-:W-:Y:S02]  /*4240*/  ISETP.GE.AND P2, PT, R29, R24.reuse, PT ;  /* 0x000000181d00720c */ /* 0x0a4fe40003f46270 */
[----:B---3--:R-:W-:-:S11]  /*4250*/  ISETP.GE.AND P3, PT, R31, R24, PT ;  /* 0x000000181f00720c */ /* 0x008fd60003f66270 */
[----:B------:R-:W-:Y:S01]  /*4260*/  @P2 IMAD.MOV R28, RZ, RZ, R27 ;  /* 0x000000ffff1c2224 */ /* 0x000fe200078e021b */
[----:B----4-:R-:W-:-:S03]  /*4270*/  ISETP.GE.AND P2, PT, R33, R24, PT ;  /* 0x000000182100720c */ /* 0x010fc60003f46270 */
[----:B------:R-:W-:Y:S02]  /*4280*/  VIADD R27, R28, 0x1 ;  /* 0x000000011c1b7836 */ /* 0x000fe40000000000 */
[----:B------:R-:W-:Y:S01]  /*4290*/  @P3 IMAD.MOV R27, RZ, RZ, R28 ;  /* 0x000000ffff1b3224 */ /* 0x000fe200078e021c */
[----:B------:R-:W-:-:S03]  /*42a0*/  ISETP.GE.AND P3, PT, R35, R24, PT ;  /* 0x000000182300720c */ /* 0x000fc60003f66270 */
[----:B------:R-:W-:-:S04]  /*42b0*/  VIADD R28, R27, 0x1 ;  /* 0x000000011b1c7836 */ /* 0x000fc80000000000 */
[----:B------:R-:W-:-:S04]  /*42c0*/  @P2 IMAD.MOV R28, RZ, RZ, R27 ;  /* 0x000000ffff1c2224 */ /* 0x000fc800078e021b */
[----:B------:R-:W-:Y:S02]  /*42d0*/  VIADD R27, R28, 0x1 ;  /* 0x000000011c1b7836 */ /* 0x000fe40000000000 */
[----:B------:R-:W-:-:S07]  /*42e0*/  @P3 IMAD.MOV R27, RZ, RZ, R28 ;  /* 0x000000ffff1b3224 */ /* 0x000fce00078e021c */
.L_x_44:
[----:B------:R-:W-:Y:S05]  /*42f0*/  BSYNC.RECONVERGENT B3 ;  /* 0x0000000000037941 */ /* 0x000fea0003800200 */
.L_x_43:
[----:B------:R-:W-:Y:S05]  /*4300*/  @!P1 BRA `(.L_x_37) ;  /* 0x0000000000649947 */ /* 0x000fea0003800000 */
[----:B------:R-:W-:Y:S01]  /*4310*/  R2UR UR4, R18 ;  /* 0x00000000120472ca */ /* 0x000fe200000e0000 */
[----:B------:R-:W-:Y:S01]  /*4320*/  IMAD.WIDE.U32 R14, R25, 0x4, R16 ;  /* 0x00000004190e7825 */ /* 0x000fe200078e0010 */
[----:B------:R-:W-:-:S13]  /*4330*/  R2UR UR5, R19 ;  /* 0x00000000130572ca */ /* 0x000fda00000e0000 */
[----:B------:R-:W2:Y:S01]  /*4340*/  LD.E R25, desc[UR4][R14.64] ;  /* 0x000000040e197980 */ /* 0x000ea2000c101900 */
[----:B------:R-:W-:Y:S02]  /*4350*/  ISETP.NE.AND P2, PT, R26, 0x1, PT ;  /* 0x000000011a00780c */ /* 0x000fe40003f45270 */
[----:B--2--5:R-:W-:Y:S01]  /*4360*/  ISETP.GE.AND P1, PT, R25, R24, PT ;  /* 0x000000181900720c */ /* 0x024fe20003f26270 */
[----:B------:R-:W-:-:S12]  /*4370*/  VIADD R25, R27, 0x1 ;  /* 0x000000011b197836 */ /* 0x000fd80000000000 */
[----:B------:R-:W-:-:S04]  /*4380*/  @P1 IMAD.MOV R25, RZ, RZ, R27 ;  /* 0x000000ffff191224 */ /* 0x000fc800078e021b */
[----:B------:R-:W-:Y:S01]  /*4390*/  IMAD.MOV.U32 R27, RZ, RZ, R25 ;  /* 0x000000ffff1b7224 */ /* 0x000fe200078e0019 */
[----:B------:R-:W-:Y:S06]  /*43a0*/  @!P2 BRA `(.L_x_37) ;  /* 0x00000000003ca947 */ /* 0x000fec0003800000 */
[----:B------:R-:W-:Y:S02]  /*43b0*/  ISETP.NE.AND P2, PT, R26, 0x2, PT ;  /* 0x000000021a00780c */ /* 0x000fe40003f45270 */
[----:B------:R-:W-:Y:S02]  /*43c0*/  R2UR UR4, R18 ;  /* 0x00000000120472ca */ /* 0x000fe400000e0000 */
[----:B------:R-:W-:-:S09]  /*43d0*/  R2UR UR5, R19 ;  /* 0x00000000130572ca */ /* 0x000fd200000e0000 */
[----:B------:R-:W-:Y:S02]  /*43e0*/  @P2 R2UR UR6, R18 ;  /* 0x00000000120622ca */ /* 0x000fe400000e0000 */
[----:B------:R-:W-:Y:S02]  /*43f0*/  @P2 R2UR UR7, R19 ;  /* 0x00000000130722ca */ /* 0x000fe400000e0000 */
[----:B------:R-:W2:Y:S11]  /*4400*/  LD.E R25, desc[UR4][R14.64+0x4] ;  /* 0x000004040e197980 */ /* 0x000eb6000c101900 */
[----:B------:R-:W3:Y:S01]  /*4410*/  @P2 LD.E R29, desc[UR6][R14.64+0x8] ;  /* 0x000008060e1d2980 */ /* 0x000ee2000c101900 */
[-C--:B--2---:R-:W-:Y:S01]  /*4420*/  ISETP.GE.AND P1, PT, R25, R24.reuse, PT ;  /* 0x000000181900720c */ /* 0x084fe20003f26270 */
[----:B------:R-:W-:Y:S01]  /*4430*/  VIADD R25, R27, 0x1 ;  /* 0x000000011b197836 */ /* 0x000fe20000000000 */
[----:B---3--:R-:W-:-:S11]  /*4440*/  ISETP.GE.AND P3, PT, R29, R24, P2 ;  /* 0x000000181d00720c */ /* 0x008fd60001766270 */
[----:B------:R-:W-:-:S04]  /*4450*/  @P1 IMAD.MOV R25, RZ, RZ, R27 ;  /* 0x000000ffff191224 */ /* 0x000fc800078e021b */
[----:B------:R-:W-:-:S04]  /*4460*/  IMAD.MOV.U32 R27, RZ, RZ, R25 ;  /* 0x000000ffff1b7224 */ /* 0x000fc800078e0019 */
[----:B------:R-:W-:Y:S02]  /*4470*/  @P2 VIADD R24, R27, 0x1 ;  /* 0x000000011b182836 */ /* 0x000fe40000000000 */
[----:B------:R-:W-:-:S04]  /*4480*/  @P3 IMAD.MOV R24, RZ, RZ, R27 ;  /* 0x000000ffff183224 */ /* 0x000fc800078e021b */
[----:B------:R-:W-:-:S07]  /*4490*/  @P2 IMAD.MOV.U32 R27, RZ, RZ, R24 ;  /* 0x000000ffff1b2224 */ /* 0x000fce00078e0018 */
.L_x_37:
[----:B------:R-:W-:Y:S05]  /*44a0*/  BSYNC.RECONVERGENT B1 ;  /* 0x0000000000017941 */ /* 0x000fea0003800200 */
.L_x_36:
[----:B------:R-:W-:Y:S01]  /*44b0*/  R2UR UR4, R18 ;  /* 0x00000000120472ca */ /* 0x000fe200000e0000 */
[----:B------:R-:W-:Y:S01]  /*44c0*/  VIADD R22, R22, 0x1 ;  /* 0x0000000116167836 */ /* 0x000fe20000000000 */
[----:B------:R-:W-:Y:S01]  /*44d0*/  R2UR UR5, R19 ;  /* 0x00000000130572ca */ /* 0x000fe200000e0000 */
[----:B------:R-:W-:-:S12]  /*44e0*/  VIADD R20, R20, 0x1 ;  /* 0x0000000114147836 */ /* 0x000fd80000000000 */
[----:B------:R1:W-:Y:S01]  /*44f0*/  ST.E desc[UR4][R12.64], R27 ;  /* 0x0000001b0c007985 */ /* 0x0003e2000c101904 */
[----:B------:R-:W-:Y:S05]  /*4500*/  @P0 BRA `(.L_x_45) ;  /* 0xfffffff000a40947 */ /* 0x000fea000383ffff */
[----:B------:R-:W-:Y:S05]  /*4510*/  BSYNC.RECONVERGENT B2 ;  /* 0x0000000000027941 */ /* 0x000fea0003800200 */
.L_x_35:
[----:B------:R-:W-:Y:S01]  /*4520*/  ISETP.GE.U32.AND P0, PT, R0, 0x7, PT ;  /* 0x000000070000780c */ /* 0x000fe20003f06070 */
[----:B------:R-:W-:Y:S02]  /*4530*/  HFMA2 R20, -RZ, RZ, 0, 5.9604644775390625e-08 ;  /* 0x00000001ff147431 */ /* 0x000fe400000001ff */
[----:B------:R-:W-:-:S10]  /*4540*/  IMAD.MOV.U32 R22, RZ, RZ, RZ ;  /* 0x000000ffff167224 */ /* 0x000fd400078e00ff */
[----:B------:R-:W-:Y:S05]  /*4550*/  @!P0 BRA `(.L_x_46) ;  /* 0x00000020004c8947 */ /* 0x000fea0003800000 */
[----:B------:R-:W2:Y:S01]  /*4560*/  LDC R21, c[0x0][0x390] ;  /* 0x0000e400ff157b82 */ /* 0x000ea20000000800 */
[----:B------:R-:W-:Y:S01]  /*4570*/  BSSY.RECONVERGENT B1, `(.L_x_46) ;  /* 0x0000211000017945 */ /* 0x000fe20003800200 */
[----:B------:R-:W-:Y:S02]  /*4580*/  IMAD.MOV.U32 R22, RZ, RZ, RZ ;  /* 0x000000ffff167224 */ /* 0x000fe400078e00ff */
[----:B------:R-:W-:-:S07]  /*4590*/  IMAD.MOV.U32 R20, RZ, RZ, 0x1 ;  /* 0x00000001ff147424 */ /* 0x000fce00078e00ff */
.L_x_63:
[C---:B------:R-:W-:Y:S01]  /*45a0*/  R2UR UR6, R18.reuse ;  /* 0x00000000120672ca */ /* 0x040fe200000e0000 */
[----:B--2---:R-:W-:Y:S01]  /*45b0*/  IMAD.IADD R15, R21, 0x1, -R20 ;  /* 0x00000001150f7824 */ /* 0x004fe200078e0a14 */
[----:B------:R-:W-:Y:S02]  /*45c0*/  R2UR UR7, R19 ;  /* 0x00000000130772ca */ /* 0x000fe400000e0000 */
[----:B------:R-:W-:Y:S01]  /*45d0*/  R2UR UR4, R18 ;  /* 0x00000000120472ca */ /* 0x000fe200000e0000 */
[----:B01-3--:R-:W-:Y:S01]  /*45e0*/  IMAD.WIDE.U32 R12, R15, 0x4, R4 ;  /* 0x000000040f0c7825 */ /* 0x00bfe200078e0004 */
[----:B------:R-:W-:-:S03]  /*45f0*/  R2UR UR5, R19 ;  /* 0x00000000130572ca */ /* 0x000fc600000e0000 */
[----:B------:R-:W-:-:S06]  /*4600*/  IMAD.WIDE.U32 R14, R15, 0x4, R16 ;  /* 0x000000040f0e7825 */ /* 0x000fcc00078e0010 */
[----:B------:R-:W2:Y:S04]  /*4610*/  LD.E R12, desc[UR6][R12.64] ;  /* 0x000000060c0c7980 */ /* 0x000ea8000c101900 */
[----:B------:R-:W2:Y:S01]  /*4620*/  LD.E R27, desc[UR4][R14.64] ;  /* 0x000000040e1b7980 */ /* 0x000ea2000c101900 */
[C---:B------:R-:W-:Y:S01]  /*4630*/  ISETP.NE.AND P0, PT, R20.reuse, R21, PT ;  /* 0x000000151400720c */ /* 0x040fe20003f05270 */
[----:B------:R-:W-:Y:S01]  /*4640*/  BSSY.RECONVERGENT B2, `(.L_x_47) ;  /* 0x000001c000027945 */ /* 0x000fe20003800200 */
[----:B------:R-:W-:Y:S01]  /*4650*/  VIADD R26, R20, 0x1 ;  /* 0x00000001141a7836 */ /* 0x000fe20000000000 */
[----:B--2---:R-:W-:-:S05]  /*4660*/  IADD3 R27, PT, PT, R12, R27, R22 ;  /* 0x0000001b0c1b7210 */ /* 0x004fca0007ffe016 */
[----:B------:R-:W-:-:S05]  /*4670*/  IMAD.MOV.U32 R31, RZ, RZ, R27 ;  /* 0x000000ffff1f7224 */ /* 0x000fca00078e001b */
[----:B------:R-:W-:Y:S05]  /*4680*/  @!P0 BRA `(.L_x_48) ;  /* 0x00000000005c8947 */ /* 0x000fea0003800000 */
[-C--:B------:R-:W-:Y:S02]  /*4690*/  IABS R22, R20.reuse ;  /* 0x0000001400167213 */ /* 0x080fe40000000000 */
[----:B------:R-:W-:Y:S02]  /*46a0*/  IABS R28, R20 ;  /* 0x00000014001c7213 */ /* 0x000fe40000000000 */
[----:B------:R-:W0:Y:S01]  /*46b0*/  I2F.RP R23, R22 ;  /* 0x0000001600177306 */ /* 0x000e220000209400 */
[----:B-----5:R-:W-:Y:S02]  /*46c0*/  IABS R24, R27 ;  /* 0x0000001b00187213 */ /* 0x020fe40000000000 */
[----:B------:R-:W-:-:S05]  /*46d0*/  ISETP.GE.AND P2, PT, R27, RZ, PT ;  /* 0x000000ff1b00720c */ /* 0x000fca0003f46270 */
[----:B0-----:R-:W0:Y:S02]  /*46e0*/  MUFU.RCP R23, R23 ;  /* 0x0000001700177308 */ /* 0x001e240000001000 */
[----:B0-----:R-:W-:Y:S02]  /*46f0*/  VIADD R12, R23, 0xffffffe ;  /* 0x0ffffffe170c7836 */ /* 0x001fe40000000000 */
[----:B------:R-:W-:-:S04]  /*4700*/  IMAD.MOV R23, RZ, RZ, -R28 ;  /* 0x000000ffff177224 */ /* 0x000fc800078e0a1c */
[----:B------:R0:W1:Y:S02]  /*4710*/  F2I.FTZ.U32.TRUNC.NTZ R13, R12 ;  /* 0x0000000c000d7305 */ /* 0x000064000021f000 */
[----:B0-----:R-:W-:Y:S02]  /*4720*/  IMAD.MOV.U32 R12, RZ, RZ, RZ ;  /* 0x000000ffff0c7224 */ /* 0x001fe400078e00ff */
[----:B-1----:R-:W-:-:S04]  /*4730*/  IMAD.MOV R25, RZ, RZ, -R13 ;  /* 0x000000ffff197224 */ /* 0x002fc800078e0a0d */
[----:B------:R-:W-:-:S04]  /*4740*/  IMAD R25, R25, R22, RZ ;  /* 0x0000001619197224 */ /* 0x000fc800078e02ff */
[----:B------:R-:W-:-:S06]  /*4750*/  IMAD.HI.U32 R13, R13, R25, R12 ;  /* 0x000000190d0d7227 */ /* 0x000fcc00078e000c */
[----:B------:R-:W-:-:S04]  /*4760*/  IMAD.HI.U32 R13, R13, R24, RZ ;  /* 0x000000180d0d7227 */ /* 0x000fc800078e00ff */
[----:B------:R-:W-:-:S05]  /*4770*/  IMAD R13, R13, R23, R24 ;  /* 0x000000170d0d7224 */ /* 0x000fca00078e0218 */
[----:B------:R-:W-:-:S13]  /*4780*/  ISETP.GT.U32.AND P0, PT, R22, R13, PT ;  /* 0x0000000d1600720c */ /* 0x000fda0003f04070 */
[----:B------:R-:W-:Y:S01]  /*4790*/  @!P0 IMAD.IADD R13, R13, 0x1, -R22 ;  /* 0x000000010d0d8824 */ /* 0x000fe200078e0a16 */
[----:B------:R-:W-:-:S04]  /*47a0*/  ISETP.NE.AND P0, PT, R20, RZ, PT ;  /* 0x000000ff1400720c */ /* 0x000fc80003f05270 */
[----:B------:R-:W-:-:S13]  /*47b0*/  ISETP.GT.U32.AND P1, PT, R22, R13, PT ;  /* 0x0000000d1600720c */ /* 0x000fda0003f24070 */
[----:B------:R-:W-:-:S04]  /*47c0*/  @!P1 IMAD.IADD R13, R13, 0x1, -R22 ;  /* 0x000000010d0d9824 */ /* 0x000fc800078e0a16 */
[----:B------:R-:W-:Y:S01]  /*47d0*/  @!P2 IMAD.MOV R13, RZ, RZ, -R13 ;  /* 0x000000ffff0da224 */ /* 0x000fe200078e0a0d */
[----:B------:R-:W-:-:S05]  /*47e0*/  @!P0 LOP3.LUT R13, RZ, R20, RZ, 0x33, !PT ;  /* 0x00000014ff0d8212 */ /* 0x000fca00078e33ff */
[----:B------:R-:W-:-:S07]  /*47f0*/  IMAD.MOV.U32 R31, RZ, RZ, R13 ;  /* 0x000000ffff1f7224 */ /* 0x000fce00078e000d */
.L_x_48:
[----:B------:R-:W-:Y:S05]  /*4800*/  BSYNC.RECONVERGENT B2 ;  /* 0x0000000000027941 */ /* 0x000fea0003800200 */
.L_x_47:
[C---:B------:R-:W-:Y:S01]  /*4810*/  R2UR UR4, R18.reuse ;  /* 0x00000000120472ca */ /* 0x040fe200000e0000 */
[----:B------:R-:W-:Y:S01]  /*4820*/  IMAD.IADD R13, R21, 0x1, -R26 ;  /* 0x00000001150d7824 */ /* 0x000fe200078e0a1a */
[----:B------:R-:W-:Y:S02]  /*4830*/  R2UR UR5, R19 ;  /* 0x00000000130572ca */ /* 0x000fe400000e0000 */
[C---:B------:R-:W-:Y:S01]  /*4840*/  R2UR UR8, R18.reuse ;  /* 0x00000000120872ca */ /* 0x040fe200000e0000 */
[----:B------:R-:W-:Y:S01]  /*4850*/  IMAD.WIDE.U32 R22, R13, 0x4, R4 ;  /* 0x000000040d167825 */ /* 0x000fe200078e0004 */
[----:B------:R-:W-:Y:S02]  /*4860*/  R2UR UR9, R19 ;  /* 0x00000000130972ca */ /* 0x000fe400000e0000 */
[----:B------:R-:W-:Y:S01]  /*4870*/  R2UR UR6, R18 ;  /* 0x00000000120672ca */ /* 0x000fe200000e0000 */
[----:B------:R-:W-:Y:S01]  /*4880*/  IMAD.WIDE.U32 R12, R13, 0x4, R16 ;  /* 0x000000040d0c7825 */ /* 0x000fe200078e0010 */
[----:B------:R-:W-:-:S05]  /*4890*/  R2UR UR7, R19 ;  /* 0x00000000130772ca */ /* 0x000fca00000e0000 */
[----:B------:R0:W-:Y:S04]  /*48a0*/  ST.E desc[UR4][R14.64], R31 ;  /* 0x0000001f0e007985 */ /* 0x0001e8000c101904 */
[----:B------:R1:W2:Y:S04]  /*48b0*/  LD.E R22, desc[UR8][R22.64] ;  /* 0x0000000816167980 */ /* 0x0002a8000c101900 */
[----:B------:R-:W2:Y:S01]  /*48c0*/  LD.E R29, desc[UR6][R12.64] ;  /* 0x000000060c1d7980 */ /* 0x000ea2000c101900 */
[----:B------:R-:W-:Y:S01]  /*48d0*/  IABS R28, R20 ;  /* 0x00000014001c7213 */ /* 0x000fe20000000000 */
[----:B------:R-:W-:Y:S01]  /*48e0*/  BSSY.RECONVERGENT B2, `(.L_x_49) ;  /* 0x0000034000027945 */ /* 0x000fe20003800200 */
[----:B0-----:R-:W-:-:S02]  /*48f0*/  IABS R14, R27 ;  /* 0x0000001b000e7213 */ /* 0x001fc40000000000 */
[----:B------:R-:W0:Y:S01]  /*4900*/  I2F.RP R30, R28 ;  /* 0x0000001c001e7306 */ /* 0x000e220000209400 */
[-C--:B-1----:R-:W-:Y:S02]  /*4910*/  IABS R23, R20.reuse ;  /* 0x0000001400177213 */ /* 0x082fe40000000000 */
[----:B------:R-:W-:-:S03]  /*4920*/  LOP3.LUT R27, R27, R20, RZ, 0x3c, !PT ;  /* 0x000000141b1b7212 */ /* 0x000fc600078e3cff */
[----:B------:R-:W-:Y:S01]  /*4930*/  IMAD.MOV R23, RZ, RZ, -R23 ;  /* 0x000000ffff177224 */ /* 0x000fe200078e0a17 */
[----:B------:R-:W-:Y:S01]  /*4940*/  ISETP.GE.AND P1, PT, R27, RZ, PT ;  /* 0x000000ff1b00720c */ /* 0x000fe20003f26270 */
[----:B0-----:R-:W0:Y:S02]  /*4950*/  MUFU.RCP R30, R30 ;  /* 0x0000001e001e7308 */ /* 0x001e240000001000 */
[----:B0----5:R-:W-:-:S06]  /*4960*/  VIADD R24, R30, 0xffffffe ;  /* 0x0ffffffe1e187836 */ /* 0x021fcc0000000000 */
[----:B------:R0:W1:Y:S02]  /*4970*/  F2I.FTZ.U32.TRUNC.NTZ R25, R24 ;  /* 0x0000001800197305 */ /* 0x000064000021f000 */
[----:B0-----:R-:W-:Y:S02]  /*4980*/  IMAD.MOV.U32 R24, RZ, RZ, RZ ;  /* 0x000000ffff187224 */ /* 0x001fe400078e00ff */
[----:B-1----:R-:W-:-:S04]  /*4990*/  IMAD.MOV R33, RZ, RZ, -R25 ;  /* 0x000000ffff217224 */ /* 0x002fc800078e0a19 */
[----:B------:R-:W-:-:S04]  /*49a0*/  IMAD R15, R33, R28, RZ ;  /* 0x0000001c210f7224 */ /* 0x000fc800078e02ff */
[----:B------:R-:W-:-:S04]  /*49b0*/  IMAD.HI.U32 R15, R25, R15, R24 ;  /* 0x0000000f190f7227 */ /* 0x000fc800078e0018 */
[----:B------:R-:W-:Y:S02]  /*49c0*/  VIADD R24, R20, 0x2 ;  /* 0x0000000214187836 */ /* 0x000fe40000000000 */
[----:B------:R-:W-:-:S04]  /*49d0*/  IMAD.HI.U32 R25, R15, R14, RZ ;  /* 0x0000000e0f197227 */ /* 0x000fc800078e00ff */
[----:B------:R-:W-:-:S05]  /*49e0*/  IMAD R23, R25, R23, R14 ;  /* 0x0000001719177224 */ /* 0x000fca00078e020e */
[----:B------:R-:W-:-:S13]  /*49f0*/  ISETP.GT.U32.AND P2, PT, R28, R23, PT ;  /* 0x000000171c00720c */ /* 0x000fda0003f44070 */
[----:B------:R-:W-:Y:S02]  /*4a00*/  @!P2 IMAD.IADD R23, R23, 0x1, -R28 ;  /* 0x000000011717a824 */ /* 0x000fe400078e0a1c */
[----:B------:R-:W-:Y:S01]  /*4a10*/  @!P2 VIADD R25, R25, 0x1 ;  /* 0x000000011919a836 */ /* 0x000fe20000000000 */
[----:B------:R-:W-:Y:S02]  /*4a20*/  ISETP.NE.AND P2, PT, R20, RZ, PT ;  /* 0x000000ff1400720c */ /* 0x000fe40003f45270 */
[----:B------:R-:W-:-:S13]  /*4a30*/  ISETP.GE.U32.AND P0, PT, R23, R28, PT ;  /* 0x0000001c1700720c */ /* 0x000fda0003f06070 */
[----:B------:R-:W-:Y:S01]  /*4a40*/  @P0 VIADD R25, R25, 0x1 ;  /* 0x0000000119190836 */ /* 0x000fe20000000000 */
[----:B------:R-:W-:-:S03]  /*4a50*/  ISETP.NE.AND P0, PT, R26, R21, PT ;  /* 0x000000151a00720c */ /* 0x000fc60003f05270 */
[----:B------:R-:W-:Y:S01]  /*4a60*/  @!P1 IMAD.MOV R25, RZ, RZ, -R25 ;  /* 0x000000ffff199224 */ /* 0x000fe200078e0a19 */
[----:B------:R-:W-:-:S04]  /*4a70*/  @!P2 LOP3.LUT R25, RZ, R20, RZ, 0x33, !PT ;  /* 0x00000014ff19a212 */ /* 0x000fc800078e33ff */
[----:B--2---:R-:W-:-:S05]  /*4a80*/  IADD3 R25, PT, PT, R22, R29, R25 ;  /* 0x0000001d16197210 */ /* 0x004fca0007ffe019 */
[----:B------:R-:W-:Y:S01]  /*4a90*/  IMAD.MOV.U32 R31, RZ, RZ, R25 ;  /* 0x000000ffff1f7224 */ /* 0x000fe200078e0019 */
[----:B------:R-:W-:Y:S06]  /*4aa0*/  @!P0 BRA `(.L_x_50) ;  /* 0x00000000005c8947 */ /* 0x000fec0003800000 */
[-C--:B------:R-:W-:Y:S02]  /*4ab0*/  IABS R22, R26.reuse ;  /* 0x0000001a00167213 */ /* 0x080fe40000000000 */
[----:B------:R-:W-:Y:S02]  /*4ac0*/  IABS R29, R26 ;  /* 0x0000001a001d7213 */ /* 0x000fe40000000000 */
[----:B------:R-:W0:Y:S01]  /*4ad0*/  I2F.RP R23, R22 ;  /* 0x0000001600177306 */ /* 0x000e220000209400 */
[----:B------:R-:W-:Y:S02]  /*4ae0*/  IABS R28, R25 ;  /* 0x00000019001c7213 */ /* 0x000fe40000000000 */
[----:B------:R-:W-:-:S05]  /*4af0*/  ISETP.GE.AND P2, PT, R25, RZ, PT ;  /* 0x000000ff1900720c */ /* 0x000fca0003f46270 */
[----:B0-----:R-:W0:Y:S02]  /*4b00*/  MUFU.RCP R23, R23 ;  /* 0x0000001700177308 */ /* 0x001e240000001000 */
[----:B0-----:R-:W-:Y:S01]  /*4b10*/  IADD3 R14, PT, PT, R23, 0xffffffe, RZ ;  /* 0x0ffffffe170e7810 */ /* 0x001fe20007ffe0ff */
[----:B------:R-:W-:-:S05]  /*4b20*/  IMAD.MOV R23, RZ, RZ, -R29 ;  /* 0x000000ffff177224 */ /* 0x000fca00078e0a1d */
        /* <DEDUP_REMOVED lines=15> */
.L_x_50:
[----:B------:R-:W-:Y:S05]  /*4c20*/  BSYNC.RECONVERGENT B2 ;  /* 0x0000000000027941 */ /* 0x000fea0003800200 */
.L_x_49:
        /* <DEDUP_REMOVED lines=21> */
[----:B0-----:R-:W-:-:S06]  /*4d80*/  VIADD R28, R32, 0xffffffe ;  /* 0x0ffffffe201c7836 */ /* 0x001fcc0000000000 */
        /* <DEDUP_REMOVED lines=14> */
[----:B------:R-:W-:-:S04]  /*4e70*/  IMAD.MOV.U32 R25, RZ, RZ, R13 ;  /* 0x000000ffff197224 */ /* 0x000fc800078e000d */
[----:B------:R-:W-:Y:S01]  /*4e80*/  @!P1 IMAD.MOV R25, RZ, RZ, -R25 ;  /* 0x000000ffff199224 */ /* 0x000fe200078e0a19 */
[----:B------:R-:W-:Y:S01]  /*4e90*/  @!P2 LOP3.LUT R25, RZ, R26, RZ, 0x33, !PT ;  /* 0x0000001aff19a212 */ /* 0x000fe200078e33ff */
[----:B------:R-:W-:-:S03]  /*4ea0*/  VIADD R26, R20, 0x3 ;  /* 0x00000003141a7836 */ /* 0x000fc60000000000 */
        /* <DEDUP_REMOVED lines=22> */
[----:B------:R-:W-:-:S05]  /*5010*/  @!P1 IADD3 R13, PT, PT, R13, -R22, RZ ;  /* 0x800000160d0d9210 */ /* 0x000fca0007ffe0ff */
[----:B------:R-:W-:Y:S01]  /*5020*/  @!P2 IMAD.MOV R13, RZ, RZ, -R13 ;  /* 0x000000ffff0da224 */ /* 0x000fe200078e0a0d */
[----:B------:R-:W-:-:S05]  /*5030*/  @!P0 LOP3.LUT R13, RZ, R24, RZ, 0x33, !PT ;  /* 0x00000018ff0d8212 */ /* 0x000fca00078e33ff */
[----:B------:R-:W-:-:S07]  /*5040*/  IMAD.MOV.U32 R31, RZ, RZ, R13 ;  /* 0x000000ffff1f7224 */ /* 0x000fce00078e000d */
.L_x_52:
[----:B------:R-:W-:Y:S05]  /*5050*/  BSYNC.RECONVERGENT B2 ;  /* 0x0000000000027941 */ /* 0x000fea0003800200 */
.L_x_51:
        /* <DEDUP_REMOVED lines=66> */
.L_x_54:
[----:B------:R-:W-:Y:S05]  /*5480*/  BSYNC.RECONVERGENT B2 ;  /* 0x0000000000027941 */ /* 0x000fea0003800200 */
.L_x_53:
        /* <DEDUP_REMOVED lines=23> */
[----:B0-----:R-:W-:Y:S01]  /*5600*/  IMAD.MOV.U32 R28, RZ, RZ, RZ ;  /* 0x000000ffff1c7224 */ /* 0x001fe200078e00ff */
[----:B-1----:R-:W-:-:S05]  /*5610*/  IADD3 R33, PT, PT, RZ, -R29, RZ ;  /* 0x8000001dff217210 */ /* 0x002fca0007ffe0ff */
        /* <DEDUP_REMOVED lines=41> */
.L_x_56:
[----:B------:R-:W-:Y:S05]  /*58b0*/  BSYNC.RECONVERGENT B2 ;  /* 0x0000000000027941 */ /* 0x000fea0003800200 */
.L_x_55:
        /* <DEDUP_REMOVED lines=34> */
[----:B------:R-:W-:Y:S02]  /*5ae0*/  @P0 IADD3 R15, PT, PT, R15, 0x1, RZ ;  /* 0x000000010f0f0810 */ /* 0x000fe40007ffe0ff */
        /* <DEDUP_REMOVED lines=31> */
.L_x_58:
[----:B------:R-:W-:Y:S05]  /*5ce0*/  BSYNC.RECONVERGENT B2 ;  /* 0x0000000000027941 */ /* 0x000fea0003800200 */
.L_x_57:
        /* <DEDUP_REMOVED lines=66> */
.L_x_60:
[----:B------:R-:W-:Y:S05]  /*6110*/  BSYNC.RECONVERGENT B2 ;  /* 0x0000000000027941 */ /* 0x000fea0003800200 */
.L_x_59:
        /* <DEDUP_REMOVED lines=26> */
[----:B------:R-:W-:Y:S01]  /*62c0*/  IMAD.HI.U32 R15, R27, R15, R26 ;  /* 0x0000000f1b0f7227 */ /* 0x000fe200078e001a */
[----:B------:R-:W-:-:S05]  /*62d0*/  IABS R27, R28 ;  /* 0x0000001c001b7213 */ /* 0x000fca0000000000 */
[----:B------:R-:W-:Y:S02]  /*62e0*/  IMAD.MOV.U32 R23, RZ, RZ, R27 ;  /* 0x000000ffff177224 */ /* 0x000fe400078e001b */
[----:B------:R-:W-:Y:S02]  /*62f0*/  IMAD.HI.U32 R27, R15, R14, RZ ;  /* 0x0000000e0f1b7227 */ /* 0x000fe400078e00ff */
[----:B------:R-:W0:Y:S02]  /*6300*/  I2F.RP R26, R23 ;  /* 0x00000017001a7306 */ /* 0x000e240000209400 */
[----:B------:R-:W-:-:S05]  /*6310*/  IMAD R31, R27, R31, R14 ;  /* 0x0000001f1b1f7224 */ /* 0x000fca00078e020e */
[----:B------:R-:W-:Y:S01]  /*6320*/  ISETP.GT.U32.AND P2, PT, R30, R31, PT ;  /* 0x0000001f1e00720c */ /* 0x000fe20003f44070 */
[----:B0-----:R-:W0:-:S12]  /*6330*/  MUFU.RCP R26, R26 ;  /* 0x0000001a001a7308 */ /* 0x001e180000001000 */
[----:B------:R-:W-:Y:S02]  /*6340*/  @!P2 IMAD.IADD R31, R31, 0x1, -R30 ;  /* 0x000000011f1fa824 */ /* 0x000fe400078e0a1e */
[----:B------:R-:W-:Y:S01]  /*6350*/  @!P2 VIADD R27, R27, 0x1 ;  /* 0x000000011b1ba836 */ /* 0x000fe20000000000 */
[----:B------:R-:W-:Y:S02]  /*6360*/  ISETP.NE.AND P2, PT, R24, RZ, PT ;  /* 0x000000ff1800720c */ /* 0x000fe40003f45270 */
[----:B------:R-:W-:Y:S01]  /*6370*/  ISETP.GE.U32.AND P0, PT, R31, R30, PT ;  /* 0x0000001e1f00720c */ /* 0x000fe20003f06070 */
[----:B0-----:R-:W-:-:S06]  /*6380*/  VIADD R15, R26, 0xffffffe ;  /* 0x0ffffffe1a0f7836 */ /* 0x001fcc0000000000 */
[----:B------:R-:W0:Y:S06]  /*6390*/  F2I.FTZ.U32.TRUNC.NTZ R15, R15 ;  /* 0x0000000f000f7305 */ /* 0x000e2c000021f000 */
[----:B------:R-:W-:-:S04]  /*63a0*/  @P0 VIADD R27, R27, 0x1 ;  /* 0x000000011b1b0836 */ /* 0x000fc80000000000 */
[----:B------:R-:W-:-:S04]  /*63b0*/  IMAD.MOV.U32 R14, RZ, RZ, R27 ;  /* 0x000000ffff0e7224 */ /* 0x000fc800078e001b */
[----:B------:R-:W-:Y:S01]  /*63c0*/  @!P1 IMAD.MOV R14, RZ, RZ, -R14 ;  /* 0x000000ffff0e9224 */ /* 0x000fe200078e0a0e */
[----:B------:R-:W-:Y:S01]  /*63d0*/  @!P2 LOP3.LUT R14, RZ, R24, RZ, 0x33, !PT ;  /* 0x00000018ff0ea212 */ /* 0x000fe200078e33ff */
[----:B0-----:R-:W-:-:S04]  /*63e0*/  IMAD.MOV R25, RZ, RZ, -R15 ;  /* 0x000000ffff197224 */ /* 0x001fc800078e0a0f */
[----:B------:R-:W-:-:S04]  /*63f0*/  IMAD.MOV.U32 R24, RZ, RZ, R25 ;  /* 0x000000ffff187224 */ /* 0x000fc800078e0019 */
[----:B------:R-:W-:Y:S01]  /*6400*/  IMAD R25, R24, R23, RZ ;  /* 0x0000001718197224 */ /* 0x000fe200078e02ff */
[----:B--2---:R-:W-:Y:S02]  /*6410*/  IADD3 R29, PT, PT, R22, R29, R14 ;  /* 0x0000001d161d7210 */ /* 0x004fe40007ffe00e */
[----:B------:R-:W-:Y:S02]  /*6420*/  IABS R14, R28 ;  /* 0x0000001c000e7213 */ /* 0x000fe40000000000 */
[----:B------:R-:W-:-:S03]  /*6430*/  IABS R22, R29 ;  /* 0x0000001d00167213 */ /* 0x000fc60000000000 */
[----:B------:R-:W-:Y:S02]  /*6440*/  IMAD.MOV R24, RZ, RZ, -R14 ;  /* 0x000000ffff187224 */ /* 0x000fe400078e0a0e */
[----:B------:R-:W-:-:S04]  /*6450*/  IMAD.MOV.U32 R14, RZ, RZ, RZ ;  /* 0x000000ffff0e7224 */ /* 0x000fc800078e00ff */
[----:B------:R-:W-:-:S04]  /*6460*/  IMAD.HI.U32 R14, R15, R25, R14 ;  /* 0x000000190f0e7227 */ /* 0x000fc800078e000e */
[----:B------:R-:W-:Y:S01]  /*6470*/  IMAD.MOV.U32 R25, RZ, RZ, R24 ;  /* 0x000000ffff197224 */ /* 0x000fe200078e0018 */
[----:B------:R-:W-:Y:S01]  /*6480*/  LOP3.LUT R24, RZ, R28, RZ, 0x33, !PT ;  /* 0x0000001cff187212 */ /* 0x000fe200078e33ff */
[----:B------:R-:W-:-:S04]  /*6490*/  IMAD.HI.U32 R15, R14, R22, RZ ;  /* 0x000000160e0f7227 */ /* 0x000fc800078e00ff */
[----:B------:R-:W-:-:S05]  /*64a0*/  IMAD R22, R15, R25, R22 ;  /* 0x000000190f167224 */ /* 0x000fca00078e0216 */
[----:B------:R-:W-:-:S13]  /*64b0*/  ISETP.GT.U32.AND P1, PT, R23, R22, PT ;  /* 0x000000161700720c */ /* 0x000fda0003f24070 */
[----:B------:R-:W-:Y:S01]  /*64c0*/  @!P1 IADD3 R22, PT, PT, R22, -R23, RZ ;  /* 0x8000001716169210 */ /* 0x000fe20007ffe0ff */
[----:B------:R-:W-:Y:S01]  /*64d0*/  @!P1 VIADD R15, R15, 0x1 ;  /* 0x000000010f0f9836 */ /* 0x000fe20000000000 */
[----:B------:R-:W-:Y:S02]  /*64e0*/  ISETP.NE.AND P1, PT, R28, R21, PT ;  /* 0x000000151c00720c */ /* 0x000fe40003f25270 */
[----:B------:R-:W-:Y:S02]  /*64f0*/  ISETP.GE.U32.AND P0, PT, R22, R23, PT ;  /* 0x000000171600720c */ /* 0x000fe40003f06070 */
[----:B------:R-:W-:-:S04]  /*6500*/  LOP3.LUT R22, R29, R28, RZ, 0x3c, !PT ;  /* 0x0000001c1d167212 */ /* 0x000fc800078e3cff */
[----:B------:R-:W-:-:S07]  /*6510*/  ISETP.GE.AND P2, PT, R22, RZ, PT ;  /* 0x000000ff1600720c */ /* 0x000fce0003f46270 */
[----:B------:R-:W-:Y:S01]  /*6520*/  @P0 VIADD R15, R15, 0x1 ;  /* 0x000000010f0f0836 */ /* 0x000fe20000000000 */
[----:B------:R-:W-:-:S05]  /*6530*/  ISETP.NE.AND P0, PT, R28, RZ, PT ;  /* 0x000000ff1c00720c */ /* 0x000fca0003f05270 */
[----:B------:R-:W-:-:S05]  /*6540*/  @!P2 IMAD.MOV R15, RZ, RZ, -R15 ;  /* 0x000000ffff0fa224 */ /* 0x000fca00078e0a0f */
[----:B------:R-:W-:Y:S01]  /*6550*/  SEL R22, R24, R15, !P0 ;  /* 0x0000000f18167207 */ /* 0x000fe20004000000 */
[----:B------:R-:W-:Y:S06]  /*6560*/  @!P1 BRA `(.L_x_62) ;  /* 0x0000000000289947 */ /* 0x000fec0003800000 */
[----:B------:R-:W-:Y:S02]  /*6570*/  IABS R15, R29 ;  /* 0x0000001d000f7213 */ /* 0x000fe40000000000 */
[----:B------:R-:W-:-:S03]  /*6580*/  ISETP.GE.AND P2, PT, R29, RZ, PT ;  /* 0x000000ff1d00720c */ /* 0x000fc60003f46270 */
[----:B------:R-:W-:-:S04]  /*6590*/  IMAD.HI.U32 R14, R14, R15, RZ ;  /* 0x0000000f0e0e7227 */ /* 0x000fc800078e00ff */
[----:B------:R-:W-:-:S05]  /*65a0*/  IMAD R14, R14, R25, R15 ;  /* 0x000000190e0e7224 */ /* 0x000fca00078e020f */
[----:B------:R-:W-:-:S13]  /*65b0*/  ISETP.GT.U32.AND P1, PT, R23, R14, PT ;  /* 0x0000000e1700720c */ /* 0x000fda0003f24070 */
[----:B------:R-:W-:-:S05]  /*65c0*/  @!P1 IMAD.IADD R14, R14, 0x1, -R23 ;  /* 0x000000010e0e9824 */ /* 0x000fca00078e0a17 */
[----:B------:R-:W-:-:S13]  /*65d0*/  ISETP.GT.U32.AND P1, PT, R23, R14, PT ;  /* 0x0000000e1700720c */ /* 0x000fda0003f24070 */
[----:B------:R-:W-:-:S04]  /*65e0*/  @!P1 IMAD.IADD R14, R14, 0x1, -R23 ;  /* 0x000000010e0e9824 */ /* 0x000fc800078e0a17 */
[----:B------:R-:W-:-:S05]  /*65f0*/  @!P2 IMAD.MOV R14, RZ, RZ, -R14 ;  /* 0x000000ffff0ea224 */ /* 0x000fca00078e0a0e */
[----:B------:R-:W-:-:S07]  /*6600*/  SEL R29, R24, R14, !P0 ;  /* 0x0000000e181d7207 */ /* 0x000fce0004000000 */
.L_x_62:
[----:B------:R-:W-:Y:S05]  /*6610*/  BSYNC.RECONVERGENT B2 ;  /* 0x0000000000027941 */ /* 0x000fea0003800200 */
.L_x_61:
[----:B------:R-:W-:Y:S01]  /*6620*/  R2UR UR4, R18 ;  /* 0x00000000120472ca */ /* 0x000fe200000e0000 */
[----:B------:R-:W-:Y:S01]  /*6630*/  VIADD R20, R20, 0x8 ;  /* 0x0000000814147836 */ /* 0x000fe20000000000 */
[----:B------:R-:W-:Y:S02]  /*6640*/  R2UR UR5, R19 ;  /* 0x00000000130572ca */ /* 0x000fe400000e0000 */
[----:B------:R-:W-:-:S11]  /*6650*/  ISETP.NE.AND P0, PT, R28, R8, PT ;  /* 0x000000081c00720c */ /* 0x000fd60003f05270 */
[----:B------:R3:W-:Y:S02]  /*6660*/  ST.E desc[UR4][R12.64], R29 ;  /* 0x0000001d0c007985 */ /* 0x0007e4000c101904 */
[----:B------:R-:W-:Y:S05]  /*6670*/  @P0 BRA `(.L_x_63) ;  /* 0xffffffdc00c80947 */ /* 0x000fea000383ffff */
[----:B------:R-:W-:Y:S05]  /*6680*/  BSYNC.RECONVERGENT B1 ;  /* 0x0000000000017941 */ /* 0x000fea0003800200 */
.L_x_46:
[----:B------:R-:W-:-:S13]  /*6690*/  ISETP.NE.AND P0, PT, R6, RZ, PT ;  /* 0x000000ff0600720c */ /* 0x000fda0003f05270 */
[----:B------:R-:W-:Y:S05]  /*66a0*/  @!P0 BRA `(.L_x_64) ;  /* 0x0000001c00488947 */ /* 0x000fea0003800000 */
[----:B01-3--:R-:W-:-:S05]  /*66b0*/  VIADD R12, R6, 0xffffffff ;  /* 0xffffffff060c7836 */ /* 0x00bfca0000000000 */
[----:B------:R-:W-:-:S13]  /*66c0*/  ISETP.GE.U32.AND P0, PT, R12, 0x3, PT ;  /* 0x000000030c00780c */ /* 0x000fda0003f06070 */
[----:B------:R-:W-:Y:S05]  /*66d0*/  @!P0 BRA `(.L_x_65) ;  /* 0x0000001000388947 */ /* 0x000fea0003800000 */
[C---:B------:R-:W-:Y:S01]  /*66e0*/  R2UR UR6, R18.reuse ;  /* 0x00000000120672ca */ /* 0x040fe200000e0000 */
[----:B------:R-:W-:Y:S01]  /*66f0*/  IMAD.IADD R13, R21, 0x1, -R20 ;  /* 0x00000001150d7824 */ /* 0x000fe200078e0a14 */
[----:B------:R-:W-:Y:S02]  /*6700*/  R2UR UR7, R19 ;  /* 0x00000000130772ca */ /* 0x000fe400000e0000 */
[----:B------:R-:W-:Y:S01]  /*6710*/  R2UR UR4, R18 ;  /* 0x00000000120472ca */ /* 0x000fe200000e0000 */
[----:B------:R-:W-:Y:S01]  /*6720*/  IMAD.WIDE.U32 R14, R13, 0x4, R4 ;  /* 0x000000040d0e7825 */ /* 0x000fe200078e0004 */
        /* <DEDUP_REMOVED lines=33> */
.L_x_67:
[----:B------:R-:W-:Y:S05]  /*6940*/  BSYNC.RECONVERGENT B1 ;  /* 0x0000000000017941 */ /* 0x000fea0003800200 */
.L_x_66:
[C---:B------:R-:W-:Y:S01]  /*6950*/  R2UR UR4, R18.reuse ;  /* 0x00000000120472ca */ /* 0x040fe200000e0000 */
[----:B------:R-:W-:Y:S01]  /*6960*/  IMAD.IADD R15, R21, 0x1, -R26 ;  /* 0x00000001150f7824 */ /* 0x000fe200078e0a1a */
[----:B------:R-:W-:Y:S02]  /*6970*/  R2UR UR5, R19 ;  /* 0x00000000130572ca */ /* 0x000fe400000e0000 */
[C---:B------:R-:W-:Y:S01]  /*6980*/  R2UR UR8, R18.reuse ;  /* 0x00000000120872ca */ /* 0x040fe200000e0000 */
[----:B-----5:R-:W-:Y:S01]  /*6990*/  IMAD.WIDE.U32 R24, R15, 0x4, R4 ;  /* 0x000000040f187825 */ /* 0x020fe200078e0004 */
        /* <DEDUP_REMOVED lines=26> */
[-C--:B------:R-:W-:Y:S01]  /*6b40*/  @!P2 IADD3 R25, PT, PT, R25, -R28.reuse, RZ ;  /* 0x8000001c1919a210 */ /* 0x080fe20007ffe0ff */
        /* <DEDUP_REMOVED lines=33> */
.L_x_69:
[----:B------:R-:W-:Y:S05]  /*6d60*/  BSYNC.RECONVERGENT B1 ;  /* 0x0000000000017941 */ /* 0x000fea0003800200 */
.L_x_68:
        /* <DEDUP_REMOVED lines=40> */
[----:B--2---:R-:W-:-:S04]  /*6ff0*/  IADD3 R23, PT, PT, R24, R27, R23 ;  /* 0x0000001b18177210 */ /* 0x004fc80007ffe017 */
[----:B------:R-:W-:Y:S01]  /*7000*/  MOV R31, R23 ;  /* 0x00000017001f7202 */ /* 0x000fe20000000f00 */
        /* <DEDUP_REMOVED lines=24> */
.L_x_71:
[----:B------:R-:W-:Y:S05]  /*7190*/  BSYNC.RECONVERGENT B1 ;  /* 0x0000000000017941 */ /* 0x000fea0003800200 */
.L_x_70:
        /* <DEDUP_REMOVED lines=17> */
[----:B------:R-:W-:-:S04]  /*72b0*/  LOP3.LUT R23, R23, R22, RZ, 0x3c, !PT ;  /* 0x0000001617177212 */ /* 0x000fc800078e3cff */
        /* <DEDUP_REMOVED lines=8> */
[----:B------:R-:W-:-:S03]  /*7340*/  IABS R29, R26 ;  /* 0x0000001a001d7213 */ /* 0x000fc60000000000 */
[----:B------:R-:W-:Y:S02]  /*7350*/  IMAD.MOV R28, RZ, RZ, -R24 ;  /* 0x000000ffff1c7224 */ /* 0x000fe400078e0a18 */
[----:B------:R-:W-:Y:S02]  /*7360*/  IMAD.MOV.U32 R24, RZ, RZ, R29 ;  /* 0x000000ffff187224 */ /* 0x000fe400078e001d */
[----:B------:R-:W-:Y:S02]  /*7370*/  IMAD.HI.U32 R29, R13, R12, RZ ;  /* 0x0000000c0d1d7227 */ /* 0x000fe400078e00ff */
[----:B------:R-:W0:Y:S02]  /*7380*/  I2F.RP R31, R24 ;  /* 0x00000018001f7306 */ /* 0x000e240000209400 */
[----:B------:R-:W-:Y:S01]  /*7390*/  IMAD R12, R29, R28, R12 ;  /* 0x0000001c1d0c7224 */ /* 0x000fe200078e020c */
[----:B------:R-:W-:-:S04]  /*73a0*/  IABS R28, R26 ;  /* 0x0000001a001c7213 */ /* 0x000fc80000000000 */
[----:B------:R-:W-:Y:S01]  /*73b0*/  ISETP.GT.U32.AND P2, PT, R27, R12, PT ;  /* 0x0000000c1b00720c */ /* 0x000fe20003f44070 */
[----:B------:R-:W-:Y:S01]  /*73c0*/  IMAD.MOV R28, RZ, RZ, -R28 ;  /* 0x000000ffff1c7224 */ /* 0x000fe200078e0a1c */
[----:B0-----:R-:W0:Y:S11]  /*73d0*/  MUFU.RCP R31, R31 ;  /* 0x0000001f001f7308 */ /* 0x001e360000001000 */
[----:B------:R-:W-:-:S02]  /*73e0*/  @!P2 IMAD.IADD R12, R12, 0x1, -R27 ;  /* 0x000000010c0ca824 */ /* 0x000fc400078e0a1b */
[----:B------:R-:W-:Y:S01]  /*73f0*/  @!P2 VIADD R29, R29, 0x1 ;  /* 0x000000011d1da836 */ /* 0x000fe20000000000 */
[----:B------:R-:W-:Y:S02]  /*7400*/  ISETP.NE.AND P2, PT, R22, RZ, PT ;  /* 0x000000ff1600720c */ /* 0x000fe40003f45270 */
[----:B------:R-:W-:Y:S01]  /*7410*/  ISETP.GE.U32.AND P0, PT, R12, R27, PT ;  /* 0x0000001b0c00720c */ /* 0x000fe20003f06070 */
[----:B0-----:R-:W-:-:S04]  /*7420*/  VIADD R12, R31, 0xffffffe ;  /* 0x0ffffffe1f0c7836 */ /* 0x001fc80000000000 */
[----:B------:R0:W1:Y:S08]  /*7430*/  F2I.FTZ.U32.TRUNC.NTZ R13, R12 ;  /* 0x0000000c000d7305 */ /* 0x000070000021f000 */
[----:B------:R-:W-:-:S04]  /*7440*/  @P0 VIADD R29, R29, 0x1 ;  /* 0x000000011d1d0836 */ /* 0x000fc80000000000 */
[----:B------:R-:W-:Y:S02]  /*7450*/  IMAD.MOV.U32 R23, RZ, RZ, R29 ;  /* 0x000000ffff177224 */ /* 0x000fe400078e001d */
[----:B0-----:R-:W-:Y:S02]  /*7460*/  IMAD.MOV.U32 R12, RZ, RZ, RZ ;  /* 0x000000ffff0c7224 */ /* 0x001fe400078e00ff */
[----:B------:R-:W-:Y:S01]  /*7470*/  @!P1 IMAD.MOV R23, RZ, RZ, -R23 ;  /* 0x000000ffff179224 */ /* 0x000fe200078e0a17 */
[----:B------:R-:W-:Y:S02]  /*7480*/  @!P2 LOP3.LUT R23, RZ, R22, RZ, 0x33, !PT ;  /* 0x00000016ff17a212 */ /* 0x000fe400078e33ff */
[----:B------:R-:W-:Y:S01]  /*7490*/  ISETP.NE.AND P1, PT, R26, R21, PT ;  /* 0x000000151a00720c */ /* 0x000fe20003f25270 */
[----:B-1----:R-:W-:Y:S01]  /*74a0*/  IMAD.MOV R27, RZ, RZ, -R13 ;  /* 0x000000ffff1b7224 */ /* 0x002fe200078e0a0d */
[----:B--2---:R-:W-:-:S03]  /*74b0*/  IADD3 R23, PT, PT, R25, R30, R23 ;  /* 0x0000001e19177210 */ /* 0x004fc60007ffe017 */
[----:B------:R-:W-:Y:S01]  /*74c0*/  IMAD R25, R27, R24, RZ ;  /* 0x000000181b197224 */ /* 0x000fe200078e02ff */
[----:B------:R-:W-:-:S03]  /*74d0*/  IABS R22, R23 ;  /* 0x0000001700167213 */ /* 0x000fc60000000000 */
[----:B------:R-:W-:Y:S01]  /*74e0*/  IMAD.HI.U32 R25, R13, R25, R12 ;  /* 0x000000190d197227 */ /* 0x000fe200078e000c */
[----:B------:R-:W-:-:S03]  /*74f0*/  MOV R13, R28 ;  /* 0x0000001c000d7202 */ /* 0x000fc60000000f00 */
[----:B------:R-:W-:-:S04]  /*7500*/  IMAD.MOV.U32 R12, RZ, RZ, R22 ;  /* 0x000000ffff0c7224 */ /* 0x000fc800078e0016 */
[----:B------:R-:W-:-:S04]  /*7510*/  IMAD.HI.U32 R22, R25, R12, RZ ;  /* 0x0000000c19167227 */ /* 0x000fc800078e00ff */
[----:B------:R-:W-:Y:S02]  /*7520*/  IMAD R25, R22, R13, R12 ;  /* 0x0000000d16197224 */ /* 0x000fe400078e020c */
[----:B------:R-:W-:-:S03]  /*7530*/  IMAD.MOV.U32 R13, RZ, RZ, R23 ;  /* 0x000000ffff0d7224 */ /* 0x000fc600078e0017 */
[----:B------:R-:W-:-:S13]  /*7540*/  ISETP.GT.U32.AND P0, PT, R24, R25, PT ;  /* 0x000000191800720c */ /* 0x000fda0003f04070 */
[----:B------:R-:W-:Y:S01]  /*7550*/  @!P0 IMAD.IADD R25, R25, 0x1, -R24 ;  /* 0x0000000119198824 */ /* 0x000fe200078e0a18 */
[----:B------:R-:W-:Y:S06]  /*7560*/  @!P1 BRA `(.L_x_73) ;  /* 0x0000000000609947 */ /* 0x000fec0003800000 */
[-C--:B------:R-:W-:Y:S02]  /*7570*/  IABS R27, R26.reuse ;  /* 0x0000001a001b7213 */ /* 0x080fe40000000000 */
[----:B------:R-:W-:Y:S02]  /*7580*/  IABS R31, R26 ;  /* 0x0000001a001f7213 */ /* 0x000fe40000000000 */
[----:B------:R-:W0:Y:S01]  /*7590*/  I2F.RP R28, R27 ;  /* 0x0000001b001c7306 */ /* 0x000e220000209400 */
[----:B------:R-:W-:Y:S02]  /*75a0*/  ISETP.GE.AND P3, PT, R23, RZ, PT ;  /* 0x000000ff1700720c */ /* 0x000fe40003f66270 */
[----:B------:R-:W-:-:S05]  /*75b0*/  IMAD.MOV R31, RZ, RZ, -R31 ;  /* 0x000000ffff1f7224 */ /* 0x000fca00078e0a1f */
[----:B0-----:R-:W0:Y:S02]  /*75c0*/  MUFU.RCP R28, R28 ;  /* 0x0000001c001c7308 */ /* 0x001e240000001000 */
[----:B0-----:R-:W-:Y:S01]  /*75d0*/  VIADD R12, R28, 0xffffffe ;  /* 0x0ffffffe1c0c7836 */ /* 0x001fe20000000000 */
[----:B------:R-:W-:-:S05]  /*75e0*/  IABS R28, R23 ;  /* 0x00000017001c7213 */ /* 0x000fca0000000000 */
[----:B------:R0:W1:Y:S02]  /*75f0*/  F2I.FTZ.U32.TRUNC.NTZ R13, R12 ;  /* 0x0000000c000d7305 */ /* 0x000064000021f000 */
[----:B0-----:R-:W-:Y:S02]  /*7600*/  IMAD.MOV.U32 R12, RZ, RZ, RZ ;  /* 0x000000ffff0c7224 */ /* 0x001fe400078e00ff */
[----:B-1----:R-:W-:-:S04]  /*7610*/  IMAD.MOV R30, RZ, RZ, -R13 ;  /* 0x000000ffff1e7224 */ /* 0x002fc800078e0a0d */
[----:B------:R-:W-:-:S04]  /*7620*/  IMAD R29, R30, R27, RZ ;  /* 0x0000001b1e1d7224 */ /* 0x000fc800078e02ff */
[----:B------:R-:W-:-:S04]  /*7630*/  IMAD.HI.U32 R13, R13, R29, R12 ;  /* 0x0000001d0d0d7227 */ /* 0x000fc800078e000c */
[----:B------:R-:W-:Y:S02]  /*7640*/  IMAD.MOV.U32 R29, RZ, RZ, R31 ;  /* 0x000000ffff1d7224 */ /* 0x000fe400078e001f */
        /* <DEDUP_REMOVED lines=10> */
.L_x_73:
[----:B------:R-:W-:Y:S05]  /*76f0*/  BSYNC.RECONVERGENT B1 ;  /* 0x0000000000017941 */ /* 0x000fea0003800200 */
.L_x_72:
[----:B------:R-:W-:Y:S01]  /*7700*/  R2UR UR4, R18 ;  /* 0x00000000120472ca */ /* 0x000fe200000e0000 */
[----:B------:R-:W-:Y:S01]  /*7710*/  @!P0 VIADD R22, R22, 0x1 ;  /* 0x0000000116168836 */ /* 0x000fe20000000000 */
[----:B------:R-:W-:Y:S01]  /*7720*/  R2UR UR5, R19 ;  /* 0x00000000130572ca */ /* 0x000fe200000e0000 */
[----:B------:R-:W-:Y:S01]  /*7730*/  VIADD R20, R20, 0x4 ;  /* 0x0000000414147836 */ /* 0x000fe20000000000 */
[----:B------:R-:W-:Y:S02]  /*7740*/  ISETP.GE.U32.AND P1, PT, R25, R24, PT ;  /* 0x000000181900720c */ /* 0x000fe40003f26070 */
[----:B------:R-:W-:Y:S02]  /*7750*/  LOP3.LUT R12, R23, R26, RZ, 0x3c, !PT ;  /* 0x0000001a170c7212 */ /* 0x000fe400078e3cff */
[----:B------:R-:W-:Y:S02]  /*7760*/  ISETP.NE.AND P0, PT, R26, RZ, PT ;  /* 0x000000ff1a00720c */ /* 0x000fe40003f05270 */
[----:B------:R-:W-:-:S05]  /*7770*/  ISETP.GE.AND P2, PT, R12, RZ, PT ;  /* 0x000000ff0c00720c */ /* 0x000fca0003f46270 */
[----:B------:R0:W-:Y:S02]  /*7780*/  ST.E desc[UR4][R14.64], R13 ;  /* 0x0000000d0e007985 */ /* 0x0001e4000c101904 */
[----:B------:R-:W-:-:S06]  /*7790*/  @P1 VIADD R22, R22, 0x1 ;  /* 0x0000000116161836 */ /* 0x000fcc0000000000 */
[----:B------:R-:W-:Y:S01]  /*77a0*/  @!P2 IMAD.MOV R22, RZ, RZ, -R22 ;  /* 0x000000ffff16a224 */ /* 0x000fe200078e0a16 */
[----:B------:R-:W-:-:S07]  /*77b0*/  @!P0 LOP3.LUT R22, RZ, R26, RZ, 0x33, !PT ;  /* 0x0000001aff168212 */ /* 0x000fce00078e33ff */
.L_x_65:
[----:B------:R-:W-:Y:S01]  /*77c0*/  ISETP.NE.AND P0, PT, R7, RZ, PT ;  /* 0x000000ff0700720c */ /* 0x000fe20003f05270 */
[----:B------:R-:W-:-:S12]  /*77d0*/  BSSY.RECONVERGENT B1, `(.L_x_64) ;  /* 0x00000bf000017945 */ /* 0x000fd80003800200 */
[----:B------:R-:W-:Y:S05]  /*77e0*/  @!P0 BRA `(.L_x_74) ;  /* 0x0000000800f48947 */ /* 0x000fea0003800000 */
[----:B------:R-:W-:-:S13]  /*77f0*/  ISETP.NE.AND P0, PT, R7, 0x1, PT ;  /* 0x000000010700780c */ /* 0x000fda0003f05270 */
[----:B------:R-:W-:Y:S05]  /*7800*/  @!P0 BRA `(.L_x_75) ;  /* 0x0000000800248947 */ /* 0x000fea0003800000 */
[C---:B------:R-:W-:Y:S01]  /*7810*/  R2UR UR6, R18.reuse ;  /* 0x00000000120672ca */ /* 0x040fe200000e0000 */
[----:B0-----:R-:W-:Y:S01]  /*7820*/  IMAD.IADD R15, R21, 0x1, -R20 ;  /* 0x00000001150f7824 */ /* 0x001fe200078e0a14 */
[----:B------:R-:W-:Y:S02]  /*7830*/  R2UR UR7, R19 ;  /* 0x00000000130772ca */ /* 0x000fe400000e0000 */
[----:B------:R-:W-:Y:S01]  /*7840*/  R2UR UR4, R18 ;  /* 0x00000000120472ca */ /* 0x000fe200000e0000 */
[----:B------:R-:W-:Y:S01]  /*7850*/  IMAD.WIDE.U32 R12, R15, 0x4, R4 ;  /* 0x000000040f0c7825 */ /* 0x000fe200078e0004 */
[----:B------:R-:W-:-:S03]  /*7860*/  R2UR UR5, R19 ;  /* 0x00000000130572ca */ /* 0x000fc600000e0000 */
[----:B------:R-:W-:-:S06]  /*7870*/  IMAD.WIDE.U32 R14, R15, 0x4, R16 ;  /* 0x000000040f0e7825 */ /* 0x000fcc00078e0010 */
[----:B------:R-:W2:Y:S04]  /*7880*/  LD.E R12, desc[UR6][R12.64] ;  /* 0x000000060c0c7980 */ /* 0x000ea8000c101900 */
[----:B------:R-:W2:Y:S01]  /*7890*/  LD.E R23, desc[UR4][R14.64] ;  /* 0x000000040e177980 */ /* 0x000ea2000c101900 */
[----:B------:R-:W-:Y:S01]  /*78a0*/  ISETP.NE.AND P0, PT, R20, R21, PT ;  /* 0x000000151400720c */ /* 0x000fe20003f05270 */
[----:B------:R-:W-:Y:S01]  /*78b0*/  BSSY.RECONVERGENT B2, `(.L_x_76) ;  /* 0x000001d000027945 */ /* 0x000fe20003800200 */
[----:B--2---:R-:W-:Y:S01]  /*78c0*/  IADD3 R23, PT, PT, R12, R23, R22 ;  /* 0x000000170c177210 */ /* 0x004fe20007ffe016 */
[----:B------:R-:W-:-:S04]  /*78d0*/  VIADD R22, R20, 0x1 ;  /* 0x0000000114167836 */ /* 0x000fc80000000000 */
[----:B------:R-:W-:-:S06]  /*78e0*/  IMAD.MOV.U32 R31, RZ, RZ, R23 ;  /* 0x000000ffff1f7224 */ /* 0x000fcc00078e0017 */
[----:B------:R-:W-:Y:S05]  /*78f0*/  @!P0 BRA `(.L_x_77) ;  /* 0x0000000000608947 */ /* 0x000fea0003800000 */
[-C--:B-----5:R-:W-:Y:S02]  /*7900*/  IABS R24, R20.reuse ;  /* 0x0000001400187213 */ /* 0x0a0fe40000000000 */
[----:B------:R-:W-:Y:S02]  /*7910*/  IABS R26, R20 ;  /* 0x00000014001a7213 */ /* 0x000fe40000000000 */
[----:B------:R-:W0:Y:S01]  /*7920*/  I2F.RP R25, R24 ;  /* 0x0000001800197306 */ /* 0x000e220000209400 */
[----:B------:R-:W-:Y:S02]  /*7930*/  IABS R28, R23 ;  /* 0x00000017001c7213 */ /* 0x000fe40000000000 */
[----:B------:R-:W-:Y:S02]  /*7940*/  ISETP.GE.AND P1, PT, R23, RZ, PT ;  /* 0x000000ff1700720c */ /* 0x000fe40003f26270 */
[----:B------:R-:W-:-:S03]  /*7950*/  ISETP.NE.AND P2, PT, R20, RZ, PT ;  /* 0x000000ff1400720c */ /* 0x000fc60003f45270 */
[----:B0-----:R-:W0:Y:S02]  /*7960*/  MUFU.RCP R25, R25 ;  /* 0x0000001900197308 */ /* 0x001e240000001000 */
[----:B0-----:R-:W-:Y:S02]  /*7970*/  VIADD R12, R25, 0xffffffe ;  /* 0x0ffffffe190c7836 */ /* 0x001fe40000000000 */
[----:B------:R-:W-:-:S04]  /*7980*/  IMAD.MOV R25, RZ, RZ, -R26 ;  /* 0x000000ffff197224 */ /* 0x000fc800078e0a1a */
[----:B------:R0:W1:Y:S02]  /*7990*/  F2I.FTZ.U32.TRUNC.NTZ R13, R12 ;  /* 0x0000000c000d7305 */ /* 0x000064000021f000 */
[----:B0-----:R-:W-:Y:S02]  /*79a0*/  IMAD.MOV.U32 R12, RZ, RZ, RZ ;  /* 0x000000ffff0c7224 */ /* 0x001fe400078e00ff */
[----:B-1----:R-:W-:-:S04]  /*79b0*/  IMAD.MOV R27, RZ, RZ, -R13 ;  /* 0x000000ffff1b7224 */ /* 0x002fc800078e0a0d */
[----:B------:R-:W-:-:S04]  /*79c0*/  IMAD R27, R27, R24, RZ ;  /* 0x000000181b1b7224 */ /* 0x000fc800078e02ff */
[----:B------:R-:W-:-:S04]  /*79d0*/  IMAD.HI.U32 R26, R13, R27, R12 ;  /* 0x0000001b0d1a7227 */ /* 0x000fc800078e000c */
[----:B------:R-:W-:-:S04]  /*79e0*/  IMAD.MOV.U32 R13, RZ, RZ, R28 ;  /* 0x000000ffff0d7224 */ /* 0x000fc800078e001c */
[----:B------:R-:W-:-:S04]  /*79f0*/  IMAD.HI.U32 R12, R26, R13, RZ ;  /* 0x0000000d1a0c7227 */ /* 0x000fc800078e00ff */
[----:B------:R-:W-:-:S05]  /*7a00*/  IMAD R13, R12, R25, R13 ;  /* 0x000000190c0d7224 */ /* 0x000fca00078e020d */
[----:B------:R-:W-:-:S13]  /*7a10*/  ISETP.GT.U32.AND P0, PT, R24, R13, PT ;  /* 0x0000000d1800720c */ /* 0x000fda0003f04070 */
[----:B------:R-:W-:-:S05]  /*7a20*/  @!P0 IMAD.IADD R13, R13, 0x1, -R24 ;  /* 0x000000010d0d8824 */ /* 0x000fca00078e0a18 */
[----:B------:R-:W-:-:S13]  /*7a30*/  ISETP.GT.U32.AND P0, PT, R24, R13, PT ;  /* 0x0000000d1800720c */ /* 0x000fda0003f04070 */
[----:B------:R-:W-:-:S05]  /*7a40*/  @!P0 IADD3 R13, PT, PT, R13, -R24, RZ ;  /* 0x800000180d0d8210 */ /* 0x000fca0007ffe0ff */
[----:B------:R-:W-:Y:S01]  /*7a50*/  @!P1 IMAD.MOV R13, RZ, RZ, -R13 ;  /* 0x000000ffff0d9224 */ /* 0x000fe200078e0a0d */
[----:B------:R-:W-:-:S05]  /*7a60*/  @!P2 LOP3.LUT R13, RZ, R20, RZ, 0x33, !PT ;  /* 0x00000014ff0da212 */ /* 0x000fca00078e33ff */
[----:B------:R-:W-:-:S07]  /*7a70*/  IMAD.MOV.U32 R31, RZ, RZ, R13 ;  /* 0x000000ffff1f7224 */ /* 0x000fce00078e000d */
.L_x_77:
[----:B------:R-:W-:Y:S05]  /*7a80*/  BSYNC.RECONVERGENT B2 ;  /* 0x0000000000027941 */ /* 0x000fea0003800200 */
.L_x_76:
        /* <DEDUP_REMOVED lines=13> */
[----:B-----5:R-:W-:Y:S01]  /*7b60*/  IMAD.MOV.U32 R24, RZ, RZ, RZ ;  /* 0x000000ffff187224 */ /* 0x020fe200078e00ff */
[----:B------:R-:W-:Y:S01]  /*7b70*/  IABS R32, R22 ;  /* 0x0000001600207213 */ /* 0x000fe20000000000 */
[----:B------:R-:W-:Y:S01]  /*7b80*/  BSSY.RECONVERGENT B2, `(.L_x_78) ;  /* 0x0000044000027945 */ /* 0x000fe20003800200 */
[----:B------:R-:W3:Y:S01]  /*7b90*/  I2F.RP R30, R28 ;  /* 0x0000001c001e7306 */ /* 0x000ee20000209400 */
[----:B0-----:R-:W-:-:S02]  /*7ba0*/  IABS R31, R20 ;  /* 0x00000014001f7213 */ /* 0x001fc40000000000 */
[----:B------:R-:W-:Y:S02]  /*7bb0*/  IABS R14, R23 ;  /* 0x00000017000e7213 */ /* 0x000fe40000000000 */
[----:B------:R-:W-:Y:S01]  /*7bc0*/  LOP3.LUT R23, R23, R20, RZ, 0x3c, !PT ;  /* 0x0000001417177212 */ /* 0x000fe200078e3cff */
[----:B-1----:R-:W-:-:S03]  /*7bd0*/  IMAD.MOV R27, RZ, RZ, -R31 ;  /* 0x000000ffff1b7224 */ /* 0x002fc600078e0a1f */
[----:B------:R-:W-:Y:S01]  /*7be0*/  ISETP.GE.AND P1, PT, R23, RZ, PT ;  /* 0x000000ff1700720c */ /* 0x000fe20003f26270 */
[----:B---3--:R-:W0:Y:S02]  /*7bf0*/  MUFU.RCP R30, R30 ;  /* 0x0000001e001e7308 */ /* 0x008e240000001000 */
[----:B0-----:R-:W-:-:S06]  /*7c00*/  VIADD R25, R30, 0xffffffe ;  /* 0x0ffffffe1e197836 */ /* 0x001fcc0000000000 */
[----:B------:R-:W0:Y:S02]  /*7c10*/  F2I.FTZ.U32.TRUNC.NTZ R25, R25 ;  /* 0x0000001900197305 */ /* 0x000e24000021f000 */
[----:B0-----:R-:W-:-:S04]  /*7c20*/  IMAD.MOV R33, RZ, RZ, -R25 ;  /* 0x000000ffff217224 */ /* 0x001fc800078e0a19 */
[----:B------:R-:W-:-:S04]  /*7c30*/  IMAD R15, R33, R28, RZ ;  /* 0x0000001c210f7224 */ /* 0x000fc800078e02ff */
[----:B------:R-:W-:-:S04]  /*7c40*/  IMAD.HI.U32 R15, R25, R15, R24 ;  /* 0x0000000f190f7227 */ /* 0x000fc800078e0018 */
        /* <DEDUP_REMOVED lines=9> */
[----:B------:R-:W-:Y:S02]  /*7ce0*/  ISETP.GE.U32.AND P0, PT, R27, R28, PT ;  /* 0x0000001c1b00720c */ /* 0x000fe40003f06070 */
[----:B------:R-:W-:Y:S01]  /*7cf0*/  IABS R27, R22 ;  /* 0x00000016001b7213 */ /* 0x000fe20000000000 */
[----:B0-----:R-:W-:-:S04]  /*7d00*/  VIADD R14, R30, 0xffffffe ;  /* 0x0ffffffe1e0e7836 */ /* 0x001fc80000000000 */
[----:B------:R-:W-:Y:S01]  /*7d10*/  IMAD.MOV R27, RZ, RZ, -R27 ;  /* 0x000000ffff1b7224 */ /* 0x000fe200078e0a1b */
[----:B------:R0:W1:Y:S05]  /*7d20*/  F2I.FTZ.U32.TRUNC.NTZ R15, R14 ;  /* 0x0000000e000f7305 */ /* 0x00006a000021f000 */
[----:B------:R-:W-:-:S04]  /*7d30*/  @P0 VIADD R25, R25, 0x1 ;  /* 0x0000000119190836 */ /* 0x000fc80000000000 */
[----:B------:R-:W-:Y:S02]  /*7d40*/  IMAD.MOV.U32 R23, RZ, RZ, R25 ;  /* 0x000000ffff177224 */ /* 0x000fe400078e0019 */
[----:B0-----:R-:W-:Y:S02]  /*7d50*/  IMAD.MOV.U32 R14, RZ, RZ, RZ ;  /* 0x000000ffff0e7224 */ /* 0x001fe400078e00ff */
[----:B------:R-:W-:Y:S01]  /*7d60*/  @!P1 IMAD.MOV R23, RZ, RZ, -R23 ;  /* 0x000000ffff179224 */ /* 0x000fe200078e0a17 */
[----:B------:R-:W-:Y:S02]  /*7d70*/  @!P2 LOP3.LUT R23, RZ, R20, RZ, 0x33, !PT ;  /* 0x00000014ff17a212 */ /* 0x000fe400078e33ff */
[----:B------:R-:W-:Y:S01]  /*7d80*/  ISETP.NE.AND P1, PT, R22, R21, PT ;  /* 0x000000151600720c */ /* 0x000fe20003f25270 */
[----:B-1----:R-:W-:-:S04]  /*7d90*/  IMAD.MOV R25, RZ, RZ, -R15 ;  /* 0x000000ffff197224 */ /* 0x002fc800078e0a0f */
[----:B------:R-:W-:-:S04]  /*7da0*/  IMAD R25, R25, R24, RZ ;  /* 0x0000001819197224 */ /* 0x000fc800078e02ff */
[----:B------:R-:W-:Y:S01]  /*7db0*/  IMAD.HI.U32 R25, R15, R25, R14 ;  /* 0x000000190f197227 */ /* 0x000fe200078e000e */
[----:B--2---:R-:W-:-:S04]  /*7dc0*/  IADD3 R23, PT, PT, R26, R29, R23 ;  /* 0x0000001d1a177210 */ /* 0x004fc80007ffe017 */
[----:B------:R-:W-:Y:S01]  /*7dd0*/  IABS R26, R23 ;  /* 0x00000017001a7213 */ /* 0x000fe20000000000 */
[----:B------:R-:W-:-:S04]  /*7de0*/  IMAD.MOV.U32 R15, RZ, RZ, R23 ;  /* 0x000000ffff0f7224 */ /* 0x000fc800078e0017 */
[----:B------:R-:W-:-:S04]  /*7df0*/  IMAD.MOV.U32 R14, RZ, RZ, R26 ;  /* 0x000000ffff0e7224 */ /* 0x000fc800078e001a */
[----:B------:R-:W-:-:S04]  /*7e00*/  IMAD.HI.U32 R25, R25, R14, RZ ;  /* 0x0000000e19197227 */ /* 0x000fc800078e00ff */
[----:B------:R-:W-:-:S05]  /*7e10*/  IMAD R27, R25, R27, R14 ;  /* 0x0000001b191b7224 */ /* 0x000fca00078e020e */
        /* <DEDUP_REMOVED lines=15> */
[----:B------:R-:W-:Y:S01]  /*7f10*/  IMAD.HI.U32 R15, R15, R29, R14 ;  /* 0x0000001d0f0f7227 */ /* 0x000fe200078e000e */
[----:B------:R-:W-:-:S05]  /*7f20*/  MOV R29, R30 ;  /* 0x0000001e001d7202 */ /* 0x000fca0000000f00 */
        /* <DEDUP_REMOVED lines=8> */
[----:B------:R-:W-:-:S07]  /*7fb0*/  @!P1 LOP3.LUT R15, RZ, R22, RZ, 0x33, !PT ;  /* 0x00000016ff0f9212 */ /* 0x000fce00078e33ff */
.L_x_79:
[----:B------:R-:W-:Y:S05]  /*7fc0*/  BSYNC.RECONVERGENT B2 ;  /* 0x0000000000027941 */ /* 0x000fea0003800200 */
.L_x_78:
        /* <DEDUP_REMOVED lines=11> */
[----:B------:R-:W-:-:S05]  /*8080*/  @!P0 LOP3.LUT R25, RZ, R22, RZ, 0x33, !PT ;  /* 0x00000016ff198212 */ /* 0x000fca00078e33ff */
[----:B-1----:R-:W-:-:S07]  /*8090*/  IMAD.MOV.U32 R22, RZ, RZ, R25 ;  /* 0x000000ffff167224 */ /* 0x002fce00078e0019 */
.L_x_75:
[----:B------:R-:W-:-:S13]  /*80a0*/  ISETP.NE.AND P0, PT, R9, RZ, PT ;  /* 0x000000ff0900720c */ /* 0x000fda0003f05270 */
[----:B------:R-:W-:Y:S05]  /*80b0*/  @!P0 BRA `(.L_x_74) ;  /* 0x0000000000c08947 */ /* 0x000fea0003800000 */
[C---:B------:R-:W-:Y:S01]  /*80c0*/  R2UR UR6, R18.reuse ;  /* 0x00000000120672ca */ /* 0x040fe200000e0000 */
[----:B0-----:R-:W-:Y:S01]  /*80d0*/  IMAD.IADD R13, R21, 0x1, -R20 ;  /* 0x00000001150d7824 */ /* 0x001fe200078e0a14 */
[----:B------:R-:W-:Y:S02]  /*80e0*/  R2UR UR7, R19 ;  /* 0x00000000130772ca */ /* 0x000fe400000e0000 */
[----:B------:R-:W-:Y:S01]  /*80f0*/  R2UR UR4, R18 ;  /* 0x00000000120472ca */ /* 0x000fe200000e0000 */
[----:B-----5:R-:W-:Y:S01]  /*8100*/  IMAD.WIDE.U32 R24, R13, 0x4, R4 ;  /* 0x000000040d187825 */ /* 0x020fe200078e0004 */
[----:B------:R-:W-:-:S03]  /*8110*/  R2UR UR5, R19 ;  /* 0x00000000130572ca */ /* 0x000fc600000e0000 */
[----:B------:R-:W-:-:S06]  /*8120*/  IMAD.WIDE.U32 R12, R13, 0x4, R16 ;  /* 0x000000040d0c7825 */ /* 0x000fcc00078e0010 */
[----:B------:R0:W2:Y:S04]  /*8130*/  LD.E R24, desc[UR6][R24.64] ;  /* 0x0000000618187980 */ /* 0x0000a8000c101900 */
[----:B------:R-:W2:Y:S01]  /*8140*/  LD.E R27, desc[UR4][R12.64] ;  /* 0x000000040c1b7980 */ /* 0x000ea2000c101900 */
[----:B------:R-:W-:-:S04]  /*8150*/  IABS R23, R20 ;  /* 0x0000001400177213 */ /* 0x000fc80000000000 */
[----:B------:R-:W1:Y:S08]  /*8160*/  I2F.RP R26, R23 ;  /* 0x00000017001a7306 */ /* 0x000e700000209400 */
[----:B-1----:R-:W1:Y:S02]  /*8170*/  MUFU.RCP R26, R26 ;  /* 0x0000001a001a7308 */ /* 0x002e640000001000 */
[----:B-1----:R-:W-:-:S06]  /*8180*/  VIADD R14, R26, 0xffffffe ;  /* 0x0ffffffe1a0e7836 */ /* 0x002fcc0000000000 */
[----:B------:R1:W3:Y:S02]  /*8190*/  F2I.FTZ.U32.TRUNC.NTZ R15, R14 ;  /* 0x0000000e000f7305 */ /* 0x0002e4000021f000 */
[----:B-1----:R-:W-:Y:S02]  /*81a0*/  IMAD.MOV.U32 R14, RZ, RZ, RZ ;  /* 0x000000ffff0e7224 */ /* 0x002fe400078e00ff */
[----:B---3--:R-:W-:-:S04]  /*81b0*/  IMAD.MOV R28, RZ, RZ, -R15 ;  /* 0x000000ffff1c7224 */ /* 0x008fc800078e0a0f */
[----:B0-----:R-:W-:-:S04]  /*81c0*/  IMAD R25, R28, R23, RZ ;  /* 0x000000171c197224 */ /* 0x001fc800078e02ff */
[----:B------:R-:W-:Y:S01]  /*81d0*/  IMAD.HI.U32 R15, R15, R25, R14 ;  /* 0x000000190f0f7227 */ /* 0x000fe200078e000e */
[----:B--2---:R-:W-:Y:S02]  /*81e0*/  IADD3 R27, PT, PT, R24, R27, R22 ;  /* 0x0000001b181b7210 */ /* 0x004fe40007ffe016 */
[----:B------:R-:W-:Y:S02]  /*81f0*/  IABS R24, R20 ;  /* 0x0000001400187213 */ /* 0x000fe40000000000 */
[----:B------:R-:W-:Y:S01]  /*8200*/  IABS R22, R27 ;  /* 0x0000001b00167213 */ /* 0x000fe20000000000 */
[----:B------:R1:W-:Y:S02]  /*8210*/  ST.E desc[UR4][R12.64], R27 ;  /* 0x0000001b0c007985 */ /* 0x0003e4000c101904 */
[----:B------:R-:W-:Y:S02]  /*8220*/  IMAD.MOV R24, RZ, RZ, -R24 ;  /* 0x000000ffff187224 */ /* 0x000fe400078e0a18 */
[----:B------:R-:W-:-:S04]  /*8230*/  IMAD.HI.U32 R15, R15, R22, RZ ;  /* 0x000000160f0f7227 */ /* 0x000fc800078e00ff */
[----:B------:R-:W-:-:S04]  /*8240*/  IMAD.MOV.U32 R14, RZ, RZ, R24 ;  /* 0x000000ffff0e7224 */ /* 0x000fc800078e0018 */
[----:B------:R-:W-:Y:S01]  /*8250*/  IMAD R14, R15, R14, R22 ;  /* 0x0000000e0f0e7224 */ /* 0x000fe200078e0216 */
[----:B------:R-:W-:-:S04]  /*8260*/  LOP3.LUT R22, R27, R20, RZ, 0x3c, !PT ;  /* 0x000000141b167212 */ /* 0x000fc800078e3cff */
[----:B------:R-:W-:Y:S02]  /*8270*/  ISETP.GT.U32.AND P1, PT, R23, R14, PT ;  /* 0x0000000e1700720c */ /* 0x000fe40003f24070 */
[----:B------:R-:W-:-:S11]  /*8280*/  ISETP.GE.AND P2, PT, R22, RZ, PT ;  /* 0x000000ff1600720c */ /* 0x000fd60003f46270 */
[----:B------:R-:W-:Y:S02]  /*8290*/  @!P1 IMAD.IADD R14, R14, 0x1, -R23 ;  /* 0x000000010e0e9824 */ /* 0x000fe400078e0a17 */
[----:B------:R-:W-:Y:S01]  /*82a0*/  @!P1 VIADD R15, R15, 0x1 ;  /* 0x000000010f0f9836 */ /* 0x000fe20000000000 */
[----:B------:R-:W-:Y:S02]  /*82b0*/  ISETP.NE.AND P1, PT, R20, R21, PT ;  /* 0x000000151400720c */ /* 0x000fe40003f25270 */
[----:B------:R-:W-:-:S13]  /*82c0*/  ISETP.GE.U32.AND P0, PT, R14, R23, PT ;  /* 0x000000170e00720c */ /* 0x000fda0003f06070 */
[----:B------:R-:W-:Y:S01]  /*82d0*/  @P0 VIADD R15, R15, 0x1 ;  /* 0x000000010f0f0836 */ /* 0x000fe20000000000 */
[----:B------:R-:W-:Y:S02]  /*82e0*/  ISETP.NE.AND P0, PT, R20, RZ, PT ;  /* 0x000000ff1400720c */ /* 0x000fe40003f05270 */
[----:B------:R-:W-:Y:S01]  /*82f0*/  LOP3.LUT R20, RZ, R20, RZ, 0x33, !PT ;  /* 0x00000014ff147212 */ /* 0x000fe200078e33ff */
[----:B------:R-:W-:-:S05]  /*8300*/  @!P2 IMAD.MOV R15, RZ, RZ, -R15 ;  /* 0x000000ffff0fa224 */ /* 0x000fca00078e0a0f */
[----:B------:R-:W-:Y:S01]  /*8310*/  SEL R22, R20, R15, !P0 ;  /* 0x0000000f14167207 */ /* 0x000fe20004000000 */
[----:B-1----:R-:W-:Y:S06]  /*8320*/  @!P1 BRA `(.L_x_74) ;  /* 0x0000000000249947 */ /* 0x002fec0003800000 */
[----:B------:R-:W-:Y:S02]  /*8330*/  ISETP.GE.AND P2, PT, R27, RZ, PT ;  /* 0x000000ff1b00720c */ /* 0x000fe40003f46270 */
[-C--:B------:R-:W-:Y:S01]  /*8340*/  ISETP.GT.U32.AND P1, PT, R23, R14.reuse, PT ;  /* 0x0000000e1700720c */ /* 0x080fe20003f24070 */
[----:B------:R-:W-:Y:S01]  /*8350*/  IMAD.IADD R23, R14, 0x1, -R23 ;  /* 0x000000010e177824 */ /* 0x000fe200078e0a17 */
[----:B------:R-:W-:Y:S02]  /*8360*/  R2UR UR4, R18 ;  /* 0x00000000120472ca */ /* 0x000fe400000e0000 */
[----:B------:R-:W-:Y:S02]  /*8370*/  R2UR UR5, R19 ;  /* 0x00000000130572ca */ /* 0x000fe400000e0000 */
[----:B------:R-:W-:-:S05]  /*8380*/  SEL R23, R23, R14, !P1 ;  /* 0x0000000e17177207 */ /* 0x000fca0004800000 */
[----:B------:R-:W-:-:S05]  /*8390*/  @!P2 IMAD.MOV R23, RZ, RZ, -R23 ;  /* 0x000000ffff17a224 */ /* 0x000fca00078e0a17 */
[----:B------:R-:W-:-:S05]  /*83a0*/  SEL R23, R20, R23, !P0 ;  /* 0x0000001714177207 */ /* 0x000fca0004000000 */
[----:B------:R1:W-:Y:S02]  /*83b0*/  ST.E desc[UR4][R12.64], R23 ;  /* 0x000000170c007985 */ /* 0x0003e4000c101904 */
.L_x_74:
[----:B------:R-:W-:Y:S05]  /*83c0*/  BSYNC.RECONVERGENT B1 ;  /* 0x0000000000017941 */ /* 0x000fea0003800200 */
.L_x_64:
[----:B------:R-:W-:Y:S02]  /*83d0*/  R2UR UR4, R18 ;  /* 0x00000000120472ca */ /* 0x000fe400000e0000 */
[----:B------:R-:W-:-:S13]  /*83e0*/  R2UR UR5, R19 ;  /* 0x00000000130572ca */ /* 0x000fda00000e0000 */
[----:B01-3--:R-:W2:Y:S02]  /*83f0*/  LD.E R13, desc[UR4][R16.64] ;  /* 0x00000004100d7980 */ /* 0x00bea4000c101900 */
[----:B--2---:R-:W-:-:S05]  /*8400*/  IMAD.IADD R13, R13, 0x1, R22 ;  /* 0x000000010d0d7824 */ /* 0x004fca00078e0216 */
[----:B------:R-:W-:Y:S01]  /*8410*/  ISETP.GE.U32.AND P0, PT, R13, R21, PT ;  /* 0x000000150d00720c */ /* 0x000fe20003f06070 */
[----:B------:R0:W-:-:S12]  /*8420*/  ST.E desc[UR4][R16.64], R13 ;  /* 0x0000000d10007985 */ /* 0x0001d8000c101904 */
[----:B0-----:R-:W-:Y:S05]  /*8430*/  @!P0 BRA `(.L_x_80) ;  /* 0xffffff9800288947 */ /* 0x001fea000383ffff */
.L_x_13:
[----:B------:R-:W-:Y:S05]  /*8440*/  BSYNC.RECONVERGENT B0 ;  /* 0x0000000000007941 */ /* 0x000fea0003800200 */
.L_x_12:
[----:B------:R-:W-:-:S04]  /*8450*/  MOV R0, 0x8 ;  /* 0x0000000800007802 */ /* 0x000fc80000000f00 */
[----:B--2---:R0:W1:Y:S03]  /*8460*/  LDC.64 R2, c[0x4][R0] ;  /* 0x0100000000027b82 */ /* 0x0040660000000a00 */
[----:B------:R-:W-:-:S07]  /*8470*/  LEPC R20, `(.L_x_6) ;  /* 0x000000001014794e */ /* 0x000fce0000000000 */
[----:B01---5:R-:W-:Y:S05]  /*8480*/  CALL.ABS.NOINC R2 ;  /* 0x0000000002007343 */ /* 0x023fea0003c00000 */
.L_x_6:
[----:B------:R-:W-:Y:S05]  /*8490*/  BSYNC.RECONVERGENT B6 ;  /* 0x0000000000067941 */ /* 0x000fea0003800200 */
.L_x_5:
[----:B------:R-:W-:Y:S01]  /*84a0*/  MOV R0, 0x8 ;  /* 0x0000000800007802 */ /* 0x000fe20000000f00 */
[----:B012---:R-:W-:Y:S02]  /*84b0*/  IMAD.MOV.U32 R4, RZ, RZ, R16 ;  /* 0x000000ffff047224 */ /* 0x007fe400078e0010 */
[----:B------:R-:W-:Y:S01]  /*84c0*/  IMAD.MOV.U32 R5, RZ, RZ, R17 ;  /* 0x000000ffff057224 */ /* 0x000fe200078e0011 */
[----:B------:R0:W1:Y:S06]  /*84d0*/  LDC.64 R2, c[0x4][R0] ;  /* 0x0100000000027b82 */ /* 0x00006c0000000a00 */
[----:B------:R-:W-:-:S07]  /*84e0*/  LEPC R20, `(.L_x_81) ;  /* 0x000000001014794e */ /* 0x000fce0000000000 */
[----:B01----:R-:W-:Y:S05]  /*84f0*/  CALL.ABS.NOINC R2 ;  /* 0x0000000002007343 */ /* 0x003fea0003c00000 */
.L_x_81:
[----:B------:R-:W-:Y:S05]  /*8500*/  EXIT ;  /* 0x000000000000794d */ /* 0x000fea0003800000 */
.L_x_82:
[----:B------:R-:W-:-:S00]  /*8510*/  BRA `(.L_x_82) ;  /* 0xfffffffc00fc7947 */ /* 0x000fc0000383ffff */
[----:B------:R-:W-:-:S00]  /*8520*/  NOP ;  /* 0x0000000000007918 */ /* 0x000fc00000000000 */
        /* <DEDUP_REMOVED lines=13> */
.L_x_83:


//--------------------- .nv.shared.reserved.0     --------------------------
	.section	.nv.shared.reserved.0,"aw",@nobits
	.weak		__nv_reservedSMEM_offset_0_alias
	.size		__nv_reservedSMEM_offset_0_alias, 0, 64
	.other		__nv_reservedSMEM_offset_0_alias,@"STO_CUDA_RESERVED_SHARED STV_DEFAULT"
__nv_reservedSMEM_offset_0_alias:
	.zero		0
	.zero		64


//--------------------- .nv.constant0._Z9detHelperPvPdj --------------------------
	.section	.nv.constant0._Z9detHelperPvPdj,"a",@progbits
	.sectionflags	@""
	.align	4
.nv.constant0._Z9detHelperPvPdj:
	.zero		916


//--------------------- SYMBOLS --------------------------

	.type		.nv.reservedSmem.offset0,@object
	.size		.nv.reservedSmem.offset0,0x4
	.type		malloc,@function
	.type		free,@function
